//
// Generated by NVIDIA NVVM Compiler
//
// Compiler Build ID: CL-36424714
// Cuda compilation tools, release 13.0, V13.0.88
// Based on NVVM 20.0.0
//

.version 9.0
.target sm_100
.address_size 64

	// .globl	gelu_and_mul_bf16

.visible .entry gelu_and_mul_bf16(
	.param .u64 .ptr .align 1 gelu_and_mul_bf16_param_0,
	.param .u64 .ptr .align 1 gelu_and_mul_bf16_param_1,
	.param .u32 gelu_and_mul_bf16_param_2
)
{
	.reg .pred 	%p<5>;
	.reg .b16 	%rs<4>;
	.reg .b32 	%r<11>;
	.reg .b32 	%f<35>;
	.reg .b64 	%rd<16>;

	ld.param.u64 	%rd6, [gelu_and_mul_bf16_param_0];
	ld.param.u64 	%rd7, [gelu_and_mul_bf16_param_1];
	ld.param.u32 	%r5, [gelu_and_mul_bf16_param_2];
	mov.u32 	%r10, %tid.x;
	setp.ge.s32 	%p1, %r10, %r5;
	@%p1 bra 	$L__BB0_5;
	mov.u32 	%r6, %ctaid.x;
	mov.u32 	%r2, %ntid.x;
	mul.lo.s32 	%r7, %r5, %r6;
	cvt.s64.s32 	%rd1, %r7;
	shl.b32 	%r8, %r7, 1;
	cvt.s64.s32 	%rd2, %r8;
	cvta.to.global.u64 	%rd3, %rd7;
	cvta.to.global.u64 	%rd4, %rd6;
	mul.wide.s32 	%rd11, %r5, 2;
$L__BB0_2:
	cvt.s64.s32 	%rd5, %r10;
	add.s64 	%rd8, %rd2, %rd5;
	shl.b64 	%rd9, %rd8, 1;
	add.s64 	%rd10, %rd3, %rd9;
	ld.global.nc.u16 	%rs1, [%rd10];
	// begin inline asm
	{ cvt.f32.bf16 %f7, %rs1;}

	// end inline asm
	add.s64 	%rd12, %rd10, %rd11;
	ld.global.nc.u16 	%rs2, [%rd12];
	// begin inline asm
	{ cvt.f32.bf16 %f8, %rs2;}

	// end inline asm
	mul.f32 	%f3, %f7, 0f3F3504F3;
	abs.f32 	%f9, %f3;
	setp.ltu.f32 	%p2, %f9, 0f3F8060FE;
	setp.ge.f32 	%p3, %f9, 0f3F8060FE;
	mul.f32 	%f10, %f3, %f3;
	selp.f32 	%f11, %f9, %f10, %p3;
	selp.f32 	%f12, 0f38EB4C3A, 0f38B1E96A, %p3;
	selp.f32 	%f13, 0fBAAE005B, 0fBA574D20, %p3;
	fma.rn.f32 	%f14, %f12, %f11, %f13;
	selp.f32 	%f15, 0f3C09919F, 0f3BAAD5EA, %p3;
	fma.rn.f32 	%f16, %f14, %f11, %f15;
	selp.f32 	%f17, 0fBD24D99A, 0fBCDC1BE7, %p3;
	fma.rn.f32 	%f18, %f16, %f11, %f17;
	selp.f32 	%f19, 0f3E235519, 0f3DE718AF, %p3;
	fma.rn.f32 	%f20, %f18, %f11, %f19;
	selp.f32 	%f21, 0f3F69B4F9, 0fBEC093AC, %p3;
	fma.rn.f32 	%f22, %f20, %f11, %f21;
	selp.f32 	%f23, 0f3F210A14, 0f3E0375D3, %p3;
	fma.rn.f32 	%f24, %f22, %f11, %f23;
	neg.f32 	%f25, %f11;
	selp.f32 	%f26, %f25, %f3, %p3;
	fma.rn.f32 	%f34, %f24, %f26, %f26;
	@%p2 bra 	$L__BB0_4;
	ex2.approx.ftz.f32 	%f27, %f34;
	mov.f32 	%f28, 0f3F800000;
	sub.f32 	%f29, %f28, %f27;
	copysign.f32 	%f34, %f3, %f29;
$L__BB0_4:
	cvt.u32.u64 	%r9, %rd5;
	add.f32 	%f31, %f34, 0f3F800000;
	mul.f32 	%f32, %f7, 0f3F000000;
	mul.f32 	%f33, %f32, %f31;
	mul.f32 	%f30, %f8, %f33;
	// begin inline asm
	{  cvt.rn.bf16.f32 %rs3, %f30;}

	// end inline asm
	add.s64 	%rd13, %rd5, %rd1;
	shl.b64 	%rd14, %rd13, 1;
	add.s64 	%rd15, %rd4, %rd14;
	st.global.u16 	[%rd15], %rs3;
	add.s32 	%r10, %r9, %r2;
	setp.lt.s32 	%p4, %r10, %r5;
	@%p4 bra 	$L__BB0_2;
$L__BB0_5:
	ret;

}
	// .globl	gelu_tanh_and_mul_bf16
.visible .entry gelu_tanh_and_mul_bf16(
	.param .u64 .ptr .align 1 gelu_tanh_and_mul_bf16_param_0,
	.param .u64 .ptr .align 1 gelu_tanh_and_mul_bf16_param_1,
	.param .u32 gelu_tanh_and_mul_bf16_param_2
)
{
	.reg .pred 	%p<5>;
	.reg .b16 	%rs<4>;
	.reg .b32 	%r<10>;
	.reg .b32 	%f<26>;
	.reg .b64 	%rd<16>;

	ld.param.u64 	%rd5, [gelu_tanh_and_mul_bf16_param_0];
	ld.param.u64 	%rd6, [gelu_tanh_and_mul_bf16_param_1];
	ld.param.u32 	%r5, [gelu_tanh_and_mul_bf16_param_2];
	mov.u32 	%r9, %tid.x;
	setp.ge.s32 	%p1, %r9, %r5;
	@%p1 bra 	$L__BB1_3;
	mov.u32 	%r6, %ctaid.x;
	mov.u32 	%r2, %ntid.x;
	mul.lo.s32 	%r7, %r5, %r6;
	cvt.s64.s32 	%rd1, %r7;
	shl.b32 	%r8, %r7, 1;
	cvt.s64.s32 	%rd2, %r8;
	cvta.to.global.u64 	%rd3, %rd6;
	cvta.to.global.u64 	%rd4, %rd5;
	mul.wide.s32 	%rd11, %r5, 2;
$L__BB1_2:
	cvt.s64.s32 	%rd7, %r9;
	add.s64 	%rd8, %rd2, %rd7;
	shl.b64 	%rd9, %rd8, 1;
	add.s64 	%rd10, %rd3, %rd9;
	ld.global.nc.u16 	%rs1, [%rd10];
	// begin inline asm
	{ cvt.f32.bf16 %f1, %rs1;}

	// end inline asm
	add.s64 	%rd12, %rd10, %rd11;
	ld.global.nc.u16 	%rs2, [%rd12];
	// begin inline asm
	{ cvt.f32.bf16 %f2, %rs2;}

	// end inline asm
	mul.f32 	%f4, %f1, 0f3D372713;
	mul.f32 	%f5, %f1, %f4;
	fma.rn.f32 	%f6, %f1, %f5, %f1;
	mul.f32 	%f7, %f6, 0f3F4C422A;
	mul.f32 	%f8, %f1, 0f3F000000;
	abs.f32 	%f9, %f7;
	mul.f32 	%f10, %f9, 0f4038AA3B;
	ex2.approx.ftz.f32 	%f11, %f10;
	add.f32 	%f12, %f11, 0f3F800000;
	rcp.approx.ftz.f32 	%f13, %f12;
	fma.rn.f32 	%f14, %f13, 0fC0000000, 0f3F800000;
	setp.ge.f32 	%p2, %f9, 0f41102CB4;
	selp.f32 	%f15, 0f3F800000, %f14, %p2;
	copysign.f32 	%f16, %f7, %f15;
	mul.f32 	%f17, %f7, %f7;
	fma.rn.f32 	%f18, %f17, 0f3C80F082, 0fBD563CAE;
	fma.rn.f32 	%f19, %f18, %f17, 0f3E085941;
	fma.rn.f32 	%f20, %f19, %f17, 0fBEAAA9ED;
	fma.rn.f32 	%f21, %f20, %f17, 0f00000000;
	fma.rn.f32 	%f22, %f21, %f7, %f7;
	setp.ge.f32 	%p3, %f9, 0f3F19999A;
	selp.f32 	%f23, %f16, %f22, %p3;
	add.f32 	%f24, %f23, 0f3F800000;
	mul.f32 	%f25, %f8, %f24;
	mul.f32 	%f3, %f2, %f25;
	// begin inline asm
	{  cvt.rn.bf16.f32 %rs3, %f3;}

	// end inline asm
	add.s64 	%rd13, %rd7, %rd1;
	shl.b64 	%rd14, %rd13, 1;
	add.s64 	%rd15, %rd4, %rd14;
	st.global.u16 	[%rd15], %rs3;
	add.s32 	%r9, %r9, %r2;
	setp.lt.s32 	%p4, %r9, %r5;
	@%p4 bra 	$L__BB1_2;
$L__BB1_3:
	ret;

}
	// .globl	silu_and_mul_bf16
.visible .entry silu_and_mul_bf16(
	.param .u64 .ptr .align 1 silu_and_mul_bf16_param_0,
	.param .u64 .ptr .align 1 silu_and_mul_bf16_param_1,
	.param .u32 silu_and_mul_bf16_param_2
)
{
	.reg .pred 	%p<3>;
	.reg .b16 	%rs<4>;
	.reg .b32 	%r<12>;
	.reg .b32 	%f<17>;
	.reg .b64 	%rd<16>;

	ld.param.u64 	%rd5, [silu_and_mul_bf16_param_0];
	ld.param.u64 	%rd6, [silu_and_mul_bf16_param_1];
	ld.param.u32 	%r5, [silu_and_mul_bf16_param_2];
	mov.u32 	%r11, %tid.x;
	setp.ge.s32 	%p1, %r11, %r5;
	@%p1 bra 	$L__BB2_3;
	mov.u32 	%r6, %ctaid.x;
	mov.u32 	%r2, %ntid.x;
	mul.lo.s32 	%r7, %r5, %r6;
	cvt.s64.s32 	%rd1, %r7;
	shl.b32 	%r8, %r7, 1;
	cvt.s64.s32 	%rd2, %r8;
	cvta.to.global.u64 	%rd3, %rd6;
	cvta.to.global.u64 	%rd4, %rd5;
	mul.wide.s32 	%rd11, %r5, 2;
$L__BB2_2:
	cvt.s64.s32 	%rd7, %r11;
	add.s64 	%rd8, %rd2, %rd7;
	shl.b64 	%rd9, %rd8, 1;
	add.s64 	%rd10, %rd3, %rd9;
	ld.global.nc.u16 	%rs1, [%rd10];
	// begin inline asm
	{ cvt.f32.bf16 %f1, %rs1;}

	// end inline asm
	add.s64 	%rd12, %rd10, %rd11;
	ld.global.nc.u16 	%rs2, [%rd12];
	// begin inline asm
	{ cvt.f32.bf16 %f2, %rs2;}

	// end inline asm
	fma.rn.f32 	%f4, %f1, 0fBBBB989D, 0f3F000000;
	cvt.sat.f32.f32 	%f5, %f4;
	mov.f32 	%f6, 0f4B400001;
	mov.f32 	%f7, 0f437C0000;
	fma.rm.f32 	%f8, %f5, %f7, %f6;
	add.f32 	%f9, %f8, 0fCB40007F;
	neg.f32 	%f10, %f9;
	fma.rn.f32 	%f11, %f1, 0fBFB8AA3B, %f10;
	fma.rn.f32 	%f12, %f1, 0fB2A57060, %f11;
	mov.b32 	%r9, %f8;
	shl.b32 	%r10, %r9, 23;
	mov.b32 	%f13, %r10;
	ex2.approx.ftz.f32 	%f14, %f12;
	fma.rn.f32 	%f15, %f14, %f13, 0f3F800000;
	div.rn.f32 	%f16, %f1, %f15;
	mul.f32 	%f3, %f2, %f16;
	// begin inline asm
	{  cvt.rn.bf16.f32 %rs3, %f3;}

	// end inline asm
	add.s64 	%rd13, %rd7, %rd1;
	shl.b64 	%rd14, %rd13, 1;
	add.s64 	%rd15, %rd4, %rd14;
	st.global.u16 	[%rd15], %rs3;
	add.s32 	%r11, %r11, %r2;
	setp.lt.s32 	%p2, %r11, %r5;
	@%p2 bra 	$L__BB2_2;
$L__BB2_3:
	ret;

}
	// .globl	gelu_and_mul_fp16
.visible .entry gelu_and_mul_fp16(
	.param .u64 .ptr .align 1 gelu_and_mul_fp16_param_0,
	.param .u64 .ptr .align 1 gelu_and_mul_fp16_param_1,
	.param .u32 gelu_and_mul_fp16_param_2
)
{
	.reg .pred 	%p<5>;
	.reg .b16 	%rs<4>;
	.reg .b32 	%r<11>;
	.reg .b32 	%f<35>;
	.reg .b64 	%rd<16>;

	ld.param.u64 	%rd6, [gelu_and_mul_fp16_param_0];
	ld.param.u64 	%rd7, [gelu_and_mul_fp16_param_1];
	ld.param.u32 	%r5, [gelu_and_mul_fp16_param_2];
	mov.u32 	%r10, %tid.x;
	setp.ge.s32 	%p1, %r10, %r5;
	@%p1 bra 	$L__BB3_5;
	mov.u32 	%r6, %ctaid.x;
	mov.u32 	%r2, %ntid.x;
	mul.lo.s32 	%r7, %r5, %r6;
	cvt.s64.s32 	%rd1, %r7;
	shl.b32 	%r8, %r7, 1;
	cvt.s64.s32 	%rd2, %r8;
	cvta.to.global.u64 	%rd3, %rd7;
	cvta.to.global.u64 	%rd4, %rd6;
	mul.wide.s32 	%rd11, %r5, 2;
$L__BB3_2:
	cvt.s64.s32 	%rd5, %r10;
	add.s64 	%rd8, %rd2, %rd5;
	shl.b64 	%rd9, %rd8, 1;
	add.s64 	%rd10, %rd3, %rd9;
	ld.global.nc.u16 	%rs1, [%rd10];
	// begin inline asm
	{  cvt.f32.f16 %f7, %rs1;}

	// end inline asm
	add.s64 	%rd12, %rd10, %rd11;
	ld.global.nc.u16 	%rs2, [%rd12];
	// begin inline asm
	{  cvt.f32.f16 %f8, %rs2;}

	// end inline asm
	mul.f32 	%f3, %f7, 0f3F3504F3;
	abs.f32 	%f9, %f3;
	setp.ltu.f32 	%p2, %f9, 0f3F8060FE;
	setp.ge.f32 	%p3, %f9, 0f3F8060FE;
	mul.f32 	%f10, %f3, %f3;
	selp.f32 	%f11, %f9, %f10, %p3;
	selp.f32 	%f12, 0f38EB4C3A, 0f38B1E96A, %p3;
	selp.f32 	%f13, 0fBAAE005B, 0fBA574D20, %p3;
	fma.rn.f32 	%f14, %f12, %f11, %f13;
	selp.f32 	%f15, 0f3C09919F, 0f3BAAD5EA, %p3;
	fma.rn.f32 	%f16, %f14, %f11, %f15;
	selp.f32 	%f17, 0fBD24D99A, 0fBCDC1BE7, %p3;
	fma.rn.f32 	%f18, %f16, %f11, %f17;
	selp.f32 	%f19, 0f3E235519, 0f3DE718AF, %p3;
	fma.rn.f32 	%f20, %f18, %f11, %f19;
	selp.f32 	%f21, 0f3F69B4F9, 0fBEC093AC, %p3;
	fma.rn.f32 	%f22, %f20, %f11, %f21;
	selp.f32 	%f23, 0f3F210A14, 0f3E0375D3, %p3;
	fma.rn.f32 	%f24, %f22, %f11, %f23;
	neg.f32 	%f25, %f11;
	selp.f32 	%f26, %f25, %f3, %p3;
	fma.rn.f32 	%f34, %f24, %f26, %f26;
	@%p2 bra 	$L__BB3_4;
	ex2.approx.ftz.f32 	%f27, %f34;
	mov.f32 	%f28, 0f3F800000;
	sub.f32 	%f29, %f28, %f27;
	copysign.f32 	%f34, %f3, %f29;
$L__BB3_4:
	cvt.u32.u64 	%r9, %rd5;
	add.f32 	%f31, %f34, 0f3F800000;
	mul.f32 	%f32, %f7, 0f3F000000;
	mul.f32 	%f33, %f32, %f31;
	mul.f32 	%f30, %f8, %f33;
	// begin inline asm
	{  cvt.rn.f16.f32 %rs3, %f30;}

	// end inline asm
	add.s64 	%rd13, %rd5, %rd1;
	shl.b64 	%rd14, %rd13, 1;
	add.s64 	%rd15, %rd4, %rd14;
	st.global.u16 	[%rd15], %rs3;
	add.s32 	%r10, %r9, %r2;
	setp.lt.s32 	%p4, %r10, %r5;
	@%p4 bra 	$L__BB3_2;
$L__BB3_5:
	ret;

}
	// .globl	gelu_tanh_and_mul_fp16
.visible .entry gelu_tanh_and_mul_fp16(
	.param .u64 .ptr .align 1 gelu_tanh_and_mul_fp16_param_0,
	.param .u64 .ptr .align 1 gelu_tanh_and_mul_fp16_param_1,
	.param .u32 gelu_tanh_and_mul_fp16_param_2
)
{
	.reg .pred 	%p<5>;
	.reg .b16 	%rs<4>;
	.reg .b32 	%r<10>;
	.reg .b32 	%f<26>;
	.reg .b64 	%rd<16>;

	ld.param.u64 	%rd5, [gelu_tanh_and_mul_fp16_param_0];
	ld.param.u64 	%rd6, [gelu_tanh_and_mul_fp16_param_1];
	ld.param.u32 	%r5, [gelu_tanh_and_mul_fp16_param_2];
	mov.u32 	%r9, %tid.x;
	setp.ge.s32 	%p1, %r9, %r5;
	@%p1 bra 	$L__BB4_3;
	mov.u32 	%r6, %ctaid.x;
	mov.u32 	%r2, %ntid.x;
	mul.lo.s32 	%r7, %r5, %r6;
	cvt.s64.s32 	%rd1, %r7;
	shl.b32 	%r8, %r7, 1;
	cvt.s64.s32 	%rd2, %r8;
	cvta.to.global.u64 	%rd3, %rd6;
	cvta.to.global.u64 	%rd4, %rd5;
	mul.wide.s32 	%rd11, %r5, 2;
$L__BB4_2:
	cvt.s64.s32 	%rd7, %r9;
	add.s64 	%rd8, %rd2, %rd7;
	shl.b64 	%rd9, %rd8, 1;
	add.s64 	%rd10, %rd3, %rd9;
	ld.global.nc.u16 	%rs1, [%rd10];
	// begin inline asm
	{  cvt.f32.f16 %f1, %rs1;}

	// end inline asm
	add.s64 	%rd12, %rd10, %rd11;
	ld.global.nc.u16 	%rs2, [%rd12];
	// begin inline asm
	{  cvt.f32.f16 %f2, %rs2;}

	// end inline asm
	mul.f32 	%f4, %f1, 0f3D372713;
	mul.f32 	%f5, %f1, %f4;
	fma.rn.f32 	%f6, %f1, %f5, %f1;
	mul.f32 	%f7, %f6, 0f3F4C422A;
	mul.f32 	%f8, %f1, 0f3F000000;
	abs.f32 	%f9, %f7;
	mul.f32 	%f10, %f9, 0f4038AA3B;
	ex2.approx.ftz.f32 	%f11, %f10;
	add.f32 	%f12, %f11, 0f3F800000;
	rcp.approx.ftz.f32 	%f13, %f12;
	fma.rn.f32 	%f14, %f13, 0fC0000000, 0f3F800000;
	setp.ge.f32 	%p2, %f9, 0f41102CB4;
	selp.f32 	%f15, 0f3F800000, %f14, %p2;
	copysign.f32 	%f16, %f7, %f15;
	mul.f32 	%f17, %f7, %f7;
	fma.rn.f32 	%f18, %f17, 0f3C80F082, 0fBD563CAE;
	fma.rn.f32 	%f19, %f18, %f17, 0f3E085941;
	fma.rn.f32 	%f20, %f19, %f17, 0fBEAAA9ED;
	fma.rn.f32 	%f21, %f20, %f17, 0f00000000;
	fma.rn.f32 	%f22, %f21, %f7, %f7;
	setp.ge.f32 	%p3, %f9, 0f3F19999A;
	selp.f32 	%f23, %f16, %f22, %p3;
	add.f32 	%f24, %f23, 0f3F800000;
	mul.f32 	%f25, %f8, %f24;
	mul.f32 	%f3, %f2, %f25;
	// begin inline asm
	{  cvt.rn.f16.f32 %rs3, %f3;}

	// end inline asm
	add.s64 	%rd13, %rd7, %rd1;
	shl.b64 	%rd14, %rd13, 1;
	add.s64 	%rd15, %rd4, %rd14;
	st.global.u16 	[%rd15], %rs3;
	add.s32 	%r9, %r9, %r2;
	setp.lt.s32 	%p4, %r9, %r5;
	@%p4 bra 	$L__BB4_2;
$L__BB4_3:
	ret;

}
	// .globl	gelu_and_mul_f32
.visible .entry gelu_and_mul_f32(
	.param .u64 .ptr .align 1 gelu_and_mul_f32_param_0,
	.param .u64 .ptr .align 1 gelu_and_mul_f32_param_1,
	.param .u32 gelu_and_mul_f32_param_2
)
{
	.reg .pred 	%p<5>;
	.reg .b32 	%r<11>;
	.reg .b32 	%f<33>;
	.reg .b64 	%rd<16>;

	ld.param.u64 	%rd7, [gelu_and_mul_f32_param_0];
	ld.param.u64 	%rd8, [gelu_and_mul_f32_param_1];
	ld.param.u32 	%r5, [gelu_and_mul_f32_param_2];
	mov.u32 	%r10, %tid.x;
	setp.ge.s32 	%p1, %r10, %r5;
	@%p1 bra 	$L__BB5_5;
	mov.u32 	%r6, %ctaid.x;
	mov.u32 	%r2, %ntid.x;
	mul.lo.s32 	%r7, %r5, %r6;
	cvt.s64.s32 	%rd1, %r7;
	shl.b32 	%r8, %r7, 1;
	cvt.s64.s32 	%rd2, %r8;
	cvta.to.global.u64 	%rd3, %rd8;
	cvta.to.global.u64 	%rd4, %rd7;
	mul.wide.s32 	%rd11, %r5, 4;
$L__BB5_2:
	cvt.s64.s32 	%rd5, %r10;
	add.s64 	%rd9, %rd2, %rd5;
	shl.b64 	%rd10, %rd9, 2;
	add.s64 	%rd6, %rd3, %rd10;
	ld.global.nc.f32 	%f1, [%rd6];
	mul.f32 	%f2, %f1, 0f3F3504F3;
	abs.f32 	%f6, %f2;
	setp.ltu.f32 	%p2, %f6, 0f3F8060FE;
	setp.ge.f32 	%p3, %f6, 0f3F8060FE;
	mul.f32 	%f7, %f2, %f2;
	selp.f32 	%f8, %f6, %f7, %p3;
	selp.f32 	%f9, 0f38EB4C3A, 0f38B1E96A, %p3;
	selp.f32 	%f10, 0fBAAE005B, 0fBA574D20, %p3;
	fma.rn.f32 	%f11, %f9, %f8, %f10;
	selp.f32 	%f12, 0f3C09919F, 0f3BAAD5EA, %p3;
	fma.rn.f32 	%f13, %f11, %f8, %f12;
	selp.f32 	%f14, 0fBD24D99A, 0fBCDC1BE7, %p3;
	fma.rn.f32 	%f15, %f13, %f8, %f14;
	selp.f32 	%f16, 0f3E235519, 0f3DE718AF, %p3;
	fma.rn.f32 	%f17, %f15, %f8, %f16;
	selp.f32 	%f18, 0f3F69B4F9, 0fBEC093AC, %p3;
	fma.rn.f32 	%f19, %f17, %f8, %f18;
	selp.f32 	%f20, 0f3F210A14, 0f3E0375D3, %p3;
	fma.rn.f32 	%f21, %f19, %f8, %f20;
	neg.f32 	%f22, %f8;
	selp.f32 	%f23, %f22, %f2, %p3;
	fma.rn.f32 	%f32, %f21, %f23, %f23;
	@%p2 bra 	$L__BB5_4;
	ex2.approx.ftz.f32 	%f24, %f32;
	mov.f32 	%f25, 0f3F800000;
	sub.f32 	%f26, %f25, %f24;
	copysign.f32 	%f32, %f2, %f26;
$L__BB5_4:
	cvt.u32.u64 	%r9, %rd5;
	add.f32 	%f27, %f32, 0f3F800000;
	mul.f32 	%f28, %f1, 0f3F000000;
	mul.f32 	%f29, %f28, %f27;
	add.s64 	%rd12, %rd6, %rd11;
	ld.global.nc.f32 	%f30, [%rd12];
	mul.f32 	%f31, %f30, %f29;
	add.s64 	%rd13, %rd5, %rd1;
	shl.b64 	%rd14, %rd13, 2;
	add.s64 	%rd15, %rd4, %rd14;
	st.global.f32 	[%rd15], %f31;
	add.s32 	%r10, %r9, %r2;
	setp.lt.s32 	%p4, %r10, %r5;
	@%p4 bra 	$L__BB5_2;
$L__BB5_5:
	ret;

}
	// .globl	gelu_tanh_and_mul_f32
.visible .entry gelu_tanh_and_mul_f32(
	.param .u64 .ptr .align 1 gelu_tanh_and_mul_f32_param_0,
	.param .u64 .ptr .align 1 gelu_tanh_and_mul_f32_param_1,
	.param .u32 gelu_tanh_and_mul_f32_param_2
)
{
	.reg .pred 	%p<5>;
	.reg .b32 	%r<10>;
	.reg .b32 	%f<26>;
	.reg .b64 	%rd<16>;

	ld.param.u64 	%rd5, [gelu_tanh_and_mul_f32_param_0];
	ld.param.u64 	%rd6, [gelu_tanh_and_mul_f32_param_1];
	ld.param.u32 	%r5, [gelu_tanh_and_mul_f32_param_2];
	mov.u32 	%r9, %tid.x;
	setp.ge.s32 	%p1, %r9, %r5;
	@%p1 bra 	$L__BB6_3;
	mov.u32 	%r6, %ctaid.x;
	mov.u32 	%r2, %ntid.x;
	mul.lo.s32 	%r7, %r5, %r6;
	cvt.s64.s32 	%rd1, %r7;
	shl.b32 	%r8, %r7, 1;
	cvt.s64.s32 	%rd2, %r8;
	cvta.to.global.u64 	%rd3, %rd6;
	cvta.to.global.u64 	%rd4, %rd5;
	mul.wide.s32 	%rd11, %r5, 4;
$L__BB6_2:
	cvt.s64.s32 	%rd7, %r9;
	add.s64 	%rd8, %rd2, %rd7;
	shl.b64 	%rd9, %rd8, 2;
	add.s64 	%rd10, %rd3, %rd9;
	ld.global.nc.f32 	%f1, [%rd10];
	mul.f32 	%f2, %f1, 0f3D372713;
	mul.f32 	%f3, %f1, %f2;
	fma.rn.f32 	%f4, %f1, %f3, %f1;
	mul.f32 	%f5, %f4, 0f3F4C422A;
	mul.f32 	%f6, %f1, 0f3F000000;
	abs.f32 	%f7, %f5;
	mul.f32 	%f8, %f7, 0f4038AA3B;
	ex2.approx.ftz.f32 	%f9, %f8;
	add.f32 	%f10, %f9, 0f3F800000;
	rcp.approx.ftz.f32 	%f11, %f10;
	fma.rn.f32 	%f12, %f11, 0fC0000000, 0f3F800000;
	setp.ge.f32 	%p2, %f7, 0f41102CB4;
	selp.f32 	%f13, 0f3F800000, %f12, %p2;
	copysign.f32 	%f14, %f5, %f13;
	mul.f32 	%f15, %f5, %f5;
	fma.rn.f32 	%f16, %f15, 0f3C80F082, 0fBD563CAE;
	fma.rn.f32 	%f17, %f16, %f15, 0f3E085941;
	fma.rn.f32 	%f18, %f17, %f15, 0fBEAAA9ED;
	fma.rn.f32 	%f19, %f18, %f15, 0f00000000;
	fma.rn.f32 	%f20, %f19, %f5, %f5;
	setp.ge.f32 	%p3, %f7, 0f3F19999A;
	selp.f32 	%f21, %f14, %f20, %p3;
	add.f32 	%f22, %f21, 0f3F800000;
	mul.f32 	%f23, %f6, %f22;
	add.s64 	%rd12, %rd10, %rd11;
	ld.global.nc.f32 	%f24, [%rd12];
	mul.f32 	%f25, %f24, %f23;
	add.s64 	%rd13, %rd7, %rd1;
	shl.b64 	%rd14, %rd13, 2;
	add.s64 	%rd15, %rd4, %rd14;
	st.global.f32 	[%rd15], %f25;
	add.s32 	%r9, %r9, %r2;
	setp.lt.s32 	%p4, %r9, %r5;
	@%p4 bra 	$L__BB6_2;
$L__BB6_3:
	ret;

}
	// .globl	gelu_bf16
.visible .entry gelu_bf16(
	.param .u64 .ptr .align 1 gelu_bf16_param_0,
	.param .u64 .ptr .align 1 gelu_bf16_param_1,
	.param .u32 gelu_bf16_param_2
)
{
	.reg .pred 	%p<5>;
	.reg .b16 	%rs<3>;
	.reg .b32 	%r<9>;
	.reg .b32 	%f<32>;
	.reg .b64 	%rd<12>;

	ld.param.u64 	%rd5, [gelu_bf16_param_0];
	ld.param.u64 	%rd6, [gelu_bf16_param_1];
	ld.param.u32 	%r5, [gelu_bf16_param_2];
	mov.u32 	%r8, %tid.x;
	setp.ge.s32 	%p1, %r8, %r5;
	@%p1 bra 	$L__BB7_5;
	mov.u32 	%r2, %ntid.x;
	mov.u32 	%r6, %ctaid.x;
	mul.lo.s32 	%r7, %r5, %r6;
	cvt.s64.s32 	%rd1, %r7;
	cvta.to.global.u64 	%rd2, %rd6;
	cvta.to.global.u64 	%rd3, %rd5;
$L__BB7_2:
	cvt.s64.s32 	%rd7, %r8;
	add.s64 	%rd4, %rd7, %rd1;
	shl.b64 	%rd8, %rd4, 1;
	add.s64 	%rd9, %rd2, %rd8;
	ld.global.nc.u16 	%rs1, [%rd9];
	// begin inline asm
	{ cvt.f32.bf16 %f6, %rs1;}

	// end inline asm
	mul.f32 	%f2, %f6, 0f3F3504F3;
	abs.f32 	%f7, %f2;
	setp.ltu.f32 	%p2, %f7, 0f3F8060FE;
	setp.ge.f32 	%p3, %f7, 0f3F8060FE;
	mul.f32 	%f8, %f2, %f2;
	selp.f32 	%f9, %f7, %f8, %p3;
	selp.f32 	%f10, 0f38EB4C3A, 0f38B1E96A, %p3;
	selp.f32 	%f11, 0fBAAE005B, 0fBA574D20, %p3;
	fma.rn.f32 	%f12, %f10, %f9, %f11;
	selp.f32 	%f13, 0f3C09919F, 0f3BAAD5EA, %p3;
	fma.rn.f32 	%f14, %f12, %f9, %f13;
	selp.f32 	%f15, 0fBD24D99A, 0fBCDC1BE7, %p3;
	fma.rn.f32 	%f16, %f14, %f9, %f15;
	selp.f32 	%f17, 0f3E235519, 0f3DE718AF, %p3;
	fma.rn.f32 	%f18, %f16, %f9, %f17;
	selp.f32 	%f19, 0f3F69B4F9, 0fBEC093AC, %p3;
	fma.rn.f32 	%f20, %f18, %f9, %f19;
	selp.f32 	%f21, 0f3F210A14, 0f3E0375D3, %p3;
	fma.rn.f32 	%f22, %f20, %f9, %f21;
	neg.f32 	%f23, %f9;
	selp.f32 	%f24, %f23, %f2, %p3;
	fma.rn.f32 	%f31, %f22, %f24, %f24;
	@%p2 bra 	$L__BB7_4;
	ex2.approx.ftz.f32 	%f25, %f31;
	mov.f32 	%f26, 0f3F800000;
	sub.f32 	%f27, %f26, %f25;
	copysign.f32 	%f31, %f2, %f27;
$L__BB7_4:
	add.f32 	%f29, %f31, 0f3F800000;
	mul.f32 	%f30, %f6, 0f3F000000;
	mul.f32 	%f28, %f30, %f29;
	// begin inline asm
	{  cvt.rn.bf16.f32 %rs2, %f28;}

	// end inline asm
	add.s64 	%rd11, %rd3, %rd8;
	st.global.u16 	[%rd11], %rs2;
	add.s32 	%r8, %r8, %r2;
	setp.lt.s32 	%p4, %r8, %r5;
	@%p4 bra 	$L__BB7_2;
$L__BB7_5:
	ret;

}
	// .globl	gelu_fp16
.visible .entry gelu_fp16(
	.param .u64 .ptr .align 1 gelu_fp16_param_0,
	.param .u64 .ptr .align 1 gelu_fp16_param_1,
	.param .u32 gelu_fp16_param_2
)
{
	.reg .pred 	%p<5>;
	.reg .b16 	%rs<3>;
	.reg .b32 	%r<9>;
	.reg .b32 	%f<32>;
	.reg .b64 	%rd<12>;

	ld.param.u64 	%rd5, [gelu_fp16_param_0];
	ld.param.u64 	%rd6, [gelu_fp16_param_1];
	ld.param.u32 	%r5, [gelu_fp16_param_2];
	mov.u32 	%r8, %tid.x;
	setp.ge.s32 	%p1, %r8, %r5;
	@%p1 bra 	$L__BB8_5;
	mov.u32 	%r2, %ntid.x;
	mov.u32 	%r6, %ctaid.x;
	mul.lo.s32 	%r7, %r5, %r6;
	cvt.s64.s32 	%rd1, %r7;
	cvta.to.global.u64 	%rd2, %rd6;
	cvta.to.global.u64 	%rd3, %rd5;
$L__BB8_2:
	cvt.s64.s32 	%rd7, %r8;
	add.s64 	%rd4, %rd7, %rd1;
	shl.b64 	%rd8, %rd4, 1;
	add.s64 	%rd9, %rd2, %rd8;
	ld.global.nc.u16 	%rs1, [%rd9];
	// begin inline asm
	{  cvt.f32.f16 %f6, %rs1;}

	// end inline asm
	mul.f32 	%f2, %f6, 0f3F3504F3;
	abs.f32 	%f7, %f2;
	setp.ltu.f32 	%p2, %f7, 0f3F8060FE;
	setp.ge.f32 	%p3, %f7, 0f3F8060FE;
	mul.f32 	%f8, %f2, %f2;
	selp.f32 	%f9, %f7, %f8, %p3;
	selp.f32 	%f10, 0f38EB4C3A, 0f38B1E96A, %p3;
	selp.f32 	%f11, 0fBAAE005B, 0fBA574D20, %p3;
	fma.rn.f32 	%f12, %f10, %f9, %f11;
	selp.f32 	%f13, 0f3C09919F, 0f3BAAD5EA, %p3;
	fma.rn.f32 	%f14, %f12, %f9, %f13;
	selp.f32 	%f15, 0fBD24D99A, 0fBCDC1BE7, %p3;
	fma.rn.f32 	%f16, %f14, %f9, %f15;
	selp.f32 	%f17, 0f3E235519, 0f3DE718AF, %p3;
	fma.rn.f32 	%f18, %f16, %f9, %f17;
	selp.f32 	%f19, 0f3F69B4F9, 0fBEC093AC, %p3;
	fma.rn.f32 	%f20, %f18, %f9, %f19;
	selp.f32 	%f21, 0f3F210A14, 0f3E0375D3, %p3;
	fma.rn.f32 	%f22, %f20, %f9, %f21;
	neg.f32 	%f23, %f9;
	selp.f32 	%f24, %f23, %f2, %p3;
	fma.rn.f32 	%f31, %f22, %f24, %f24;
	@%p2 bra 	$L__BB8_4;
	ex2.approx.ftz.f32 	%f25, %f31;
	mov.f32 	%f26, 0f3F800000;
	sub.f32 	%f27, %f26, %f25;
	copysign.f32 	%f31, %f2, %f27;
$L__BB8_4:
	add.f32 	%f29, %f31, 0f3F800000;
	mul.f32 	%f30, %f6, 0f3F000000;
	mul.f32 	%f28, %f30, %f29;
	// begin inline asm
	{  cvt.rn.f16.f32 %rs2, %f28;}

	// end inline asm
	add.s64 	%rd11, %rd3, %rd8;
	st.global.u16 	[%rd11], %rs2;
	add.s32 	%r8, %r8, %r2;
	setp.lt.s32 	%p4, %r8, %r5;
	@%p4 bra 	$L__BB8_2;
$L__BB8_5:
	ret;

}
	// .globl	gelu_f32
.visible .entry gelu_f32(
	.param .u64 .ptr .align 1 gelu_f32_param_0,
	.param .u64 .ptr .align 1 gelu_f32_param_1,
	.param .u32 gelu_f32_param_2
)
{
	.reg .pred 	%p<5>;
	.reg .b32 	%r<9>;
	.reg .b32 	%f<31>;
	.reg .b64 	%rd<12>;

	ld.param.u64 	%rd5, [gelu_f32_param_0];
	ld.param.u64 	%rd6, [gelu_f32_param_1];
	ld.param.u32 	%r5, [gelu_f32_param_2];
	mov.u32 	%r8, %tid.x;
	setp.ge.s32 	%p1, %r8, %r5;
	@%p1 bra 	$L__BB9_5;
	mov.u32 	%r2, %ntid.x;
	mov.u32 	%r6, %ctaid.x;
	mul.lo.s32 	%r7, %r5, %r6;
	cvt.s64.s32 	%rd1, %r7;
	cvta.to.global.u64 	%rd2, %rd6;
	cvta.to.global.u64 	%rd3, %rd5;
$L__BB9_2:
	cvt.s64.s32 	%rd7, %r8;
	add.s64 	%rd4, %rd7, %rd1;
	shl.b64 	%rd8, %rd4, 2;
	add.s64 	%rd9, %rd2, %rd8;
	ld.global.nc.f32 	%f1, [%rd9];
	mul.f32 	%f2, %f1, 0f3F3504F3;
	abs.f32 	%f6, %f2;
	setp.ltu.f32 	%p2, %f6, 0f3F8060FE;
	setp.ge.f32 	%p3, %f6, 0f3F8060FE;
	mul.f32 	%f7, %f2, %f2;
	selp.f32 	%f8, %f6, %f7, %p3;
	selp.f32 	%f9, 0f38EB4C3A, 0f38B1E96A, %p3;
	selp.f32 	%f10, 0fBAAE005B, 0fBA574D20, %p3;
	fma.rn.f32 	%f11, %f9, %f8, %f10;
	selp.f32 	%f12, 0f3C09919F, 0f3BAAD5EA, %p3;
	fma.rn.f32 	%f13, %f11, %f8, %f12;
	selp.f32 	%f14, 0fBD24D99A, 0fBCDC1BE7, %p3;
	fma.rn.f32 	%f15, %f13, %f8, %f14;
	selp.f32 	%f16, 0f3E235519, 0f3DE718AF, %p3;
	fma.rn.f32 	%f17, %f15, %f8, %f16;
	selp.f32 	%f18, 0f3F69B4F9, 0fBEC093AC, %p3;
	fma.rn.f32 	%f19, %f17, %f8, %f18;
	selp.f32 	%f20, 0f3F210A14, 0f3E0375D3, %p3;
	fma.rn.f32 	%f21, %f19, %f8, %f20;
	neg.f32 	%f22, %f8;
	selp.f32 	%f23, %f22, %f2, %p3;
	fma.rn.f32 	%f30, %f21, %f23, %f23;
	@%p2 bra 	$L__BB9_4;
	ex2.approx.ftz.f32 	%f24, %f30;
	mov.f32 	%f25, 0f3F800000;
	sub.f32 	%f26, %f25, %f24;
	copysign.f32 	%f30, %f2, %f26;
$L__BB9_4:
	add.f32 	%f27, %f30, 0f3F800000;
	mul.f32 	%f28, %f1, 0f3F000000;
	mul.f32 	%f29, %f28, %f27;
	add.s64 	%rd11, %rd3, %rd8;
	st.global.f32 	[%rd11], %f29;
	add.s32 	%r8, %r8, %r2;
	setp.lt.s32 	%p4, %r8, %r5;
	@%p4 bra 	$L__BB9_2;
$L__BB9_5:
	ret;

}


// ===== COMPILED SASS (sm_100) =====

	.target	sm_100

	.elftype	@"ET_EXEC"


//--------------------- .note.nv.tkinfo           --------------------------
	.section	.note.nv.tkinfo,"",@"SHT_NOTE"
	.sectionflags	@"SHF_NOTE_NV_TKINFO"
	.tkinfo
        /*0018*/ 	.word	0x00000002
        /*0030*/ 	.string	""
        /*0030*/ 	.string	"ptxas"
        /*0030*/ 	.string	"Cuda compilation tools, release 13.0, V13.0.88"
        /*0030*/ 	.string	"Build cuda_13.0.r13.0/compiler.36424714_0"
        /*0030*/ 	.string	"-arch sm_100 -m 64 "



//--------------------- .note.nv.cuinfo           --------------------------
	.section	.note.nv.cuinfo,"",@"SHT_NOTE"
	.sectionflags	@"SHF_NOTE_NV_CUINFO"
        /*0018*/ 	.short	0x0002
        /*001a*/ 	.short	0x0064
        /*001c*/ 	.short	0x0082
	.zero		2


//--------------------- .nv.info                  --------------------------
	.section	.nv.info,"",@"SHT_CUDA_INFO"
	.align	4


	//----- nvinfo : EIATTR_REGCOUNT
	.align		4
        /*0000*/ 	.byte	0x04, 0x2f
        /*0002*/ 	.short	(.L_1 - .L_0)
	.align		4
.L_0:
        /*0004*/ 	.word	index@(gelu_and_mul_bf16)
        /*0008*/ 	.word	0x00000013


	//----- nvinfo : EIATTR_FRAME_SIZE
	.align		4
.L_1:
        /*000c*/ 	.byte	0x04, 0x11
        /*000e*/ 	.short	(.L_3 - .L_2)
	.align		4
.L_2:
        /*0010*/ 	.word	index@(gelu_and_mul_bf16)
        /*0014*/ 	.word	0x00000000


	//----- nvinfo : EIATTR_REGCOUNT
	.align		4
.L_3:
        /*0018*/ 	.byte	0x04, 0x2f
        /*001a*/ 	.short	(.L_5 - .L_4)
	.align		4
.L_4:
        /*001c*/ 	.word	index@(gelu_tanh_and_mul_bf16)
        /*0020*/ 	.word	0x00000011


	//----- nvinfo : EIATTR_FRAME_SIZE
	.align		4
.L_5:
        /*0024*/ 	.byte	0x04, 0x11
        /*0026*/ 	.short	(.L_7 - .L_6)
	.align		4
.L_6:
        /*0028*/ 	.word	index@(gelu_tanh_and_mul_bf16)
        /*002c*/ 	.word	0x00000000


	//----- nvinfo : EIATTR_REGCOUNT
	.align		4
.L_7:
        /*0030*/ 	.byte	0x04, 0x2f
        /*0032*/ 	.short	(.L_9 - .L_8)
	.align		4
.L_8:
        /*0034*/ 	.word	index@(silu_and_mul_bf16)
        /*0038*/ 	.word	0x00000015


	//----- nvinfo : EIATTR_FRAME_SIZE
	.align		4
.L_9:
        /*003c*/ 	.byte	0x04, 0x11
        /*003e*/ 	.short	(.L_11 - .L_10)
	.align		4
.L_10:
        /*0040*/ 	.word	index@($__internal_0_$__cuda_sm3x_div_rn_noftz_f32_slowpath)
        /*0044*/ 	.word	0x00000000


	//----- nvinfo : EIATTR_FRAME_SIZE
	.align		4
.L_11:
        /*0048*/ 	.byte	0x04, 0x11
        /*004a*/ 	.short	(.L_13 - .L_12)
	.align		4
.L_12:
        /*004c*/ 	.word	index@(silu_and_mul_bf16)
        /*0050*/ 	.word	0x00000000


	//----- nvinfo : EIATTR_REGCOUNT
	.align		4
.L_13:
        /*0054*/ 	.byte	0x04, 0x2f
        /*0056*/ 	.short	(.L_15 - .L_14)
	.align		4
.L_14:
        /*0058*/ 	.word	index@(gelu_and_mul_fp16)
        /*005c*/ 	.word	0x00000013


	//----- nvinfo : EIATTR_FRAME_SIZE
	.align		4
.L_15:
        /*0060*/ 	.byte	0x04, 0x11
        /*0062*/ 	.short	(.L_17 - .L_16)
	.align		4
.L_16:
        /*0064*/ 	.word	index@(gelu_and_mul_fp16)
        /*0068*/ 	.word	0x00000000


	//----- nvinfo : EIATTR_REGCOUNT
	.align		4
.L_17:
        /*006c*/ 	.byte	0x04, 0x2f
        /*006e*/ 	.short	(.L_19 - .L_18)
	.align		4
.L_18:
        /*0070*/ 	.word	index@(gelu_tanh_and_mul_fp16)
        /*0074*/ 	.word	0x00000011


	//----- nvinfo : EIATTR_FRAME_SIZE
	.align		4
.L_19:
        /*0078*/ 	.byte	0x04, 0x11
        /*007a*/ 	.short	(.L_21 - .L_20)
	.align		4
.L_20:
        /*007c*/ 	.word	index@(gelu_tanh_and_mul_fp16)
        /*0080*/ 	.word	0x00000000


	//----- nvinfo : EIATTR_REGCOUNT
	.align		4
.L_21:
        /*0084*/ 	.byte	0x04, 0x2f
        /*0086*/ 	.short	(.L_23 - .L_22)
	.align		4
.L_22:
        /*0088*/ 	.word	index@(gelu_and_mul_f32)
        /*008c*/ 	.word	0x00000013


	//----- nvinfo : EIATTR_FRAME_SIZE
	.align		4
.L_23:
        /*0090*/ 	.byte	0x04, 0x11
        /*0092*/ 	.short	(.L_25 - .L_24)
	.align		4
.L_24:
        /*0094*/ 	.word	index@(gelu_and_mul_f32)
        /*0098*/ 	.word	0x00000000


	//----- nvinfo : EIATTR_REGCOUNT
	.align		4
.L_25:
        /*009c*/ 	.byte	0x04, 0x2f
        /*009e*/ 	.short	(.L_27 - .L_26)
	.align		4
.L_26:
        /*00a0*/ 	.word	index@(gelu_tanh_and_mul_f32)
        /*00a4*/ 	.word	0x00000012


	//----- nvinfo : EIATTR_FRAME_SIZE
	.align		4
.L_27:
        /*00a8*/ 	.byte	0x04, 0x11
        /*00aa*/ 	.short	(.L_29 - .L_28)
	.align		4
.L_28:
        /*00ac*/ 	.word	index@(gelu_tanh_and_mul_f32)
        /*00b0*/ 	.word	0x00000000


	//----- nvinfo : EIATTR_REGCOUNT
	.align		4
.L_29:
        /*00b4*/ 	.byte	0x04, 0x2f
        /*00b6*/ 	.short	(.L_31 - .L_30)
	.align		4
.L_30:
        /*00b8*/ 	.word	index@(gelu_bf16)
        /*00bc*/ 	.word	0x0000000f


	//----- nvinfo : EIATTR_FRAME_SIZE
	.align		4
.L_31:
        /*00c0*/ 	.byte	0x04, 0x11
        /*00c2*/ 	.short	(.L_33 - .L_32)
	.align		4
.L_32:
        /*00c4*/ 	.word	index@(gelu_bf16)
        /*00c8*/ 	.word	0x00000000


	//----- nvinfo : EIATTR_REGCOUNT
	.align		4
.L_33:
        /*00cc*/ 	.byte	0x04, 0x2f
        /*00ce*/ 	.short	(.L_35 - .L_34)
	.align		4
.L_34:
        /*00d0*/ 	.word	index@(gelu_fp16)
        /*00d4*/ 	.word	0x0000000f


	//----- nvinfo : EIATTR_FRAME_SIZE
	.align		4
.L_35:
        /*00d8*/ 	.byte	0x04, 0x11
        /*00da*/ 	.short	(.L_37 - .L_36)
	.align		4
.L_36:
        /*00dc*/ 	.word	index@(gelu_fp16)
        /*00e0*/ 	.word	0x00000000


	//----- nvinfo : EIATTR_REGCOUNT
	.align		4
.L_37:
        /*00e4*/ 	.byte	0x04, 0x2f
        /*00e6*/ 	.short	(.L_39 - .L_38)
	.align		4
.L_38:
        /*00e8*/ 	.word	index@(gelu_f32)
        /*00ec*/ 	.word	0x00000010


	//----- nvinfo : EIATTR_FRAME_SIZE
	.align		4
.L_39:
        /*00f0*/ 	.byte	0x04, 0x11
        /*00f2*/ 	.short	(.L_41 - .L_40)
	.align		4
.L_40:
        /*00f4*/ 	.word	index@(gelu_f32)
        /*00f8*/ 	.word	0x00000000


	//----- nvinfo : EIATTR_MIN_STACK_SIZE
	.align		4
.L_41:
        /*00fc*/ 	.byte	0x04, 0x12
        /*00fe*/ 	.short	(.L_43 - .L_42)
	.align		4
.L_42:
        /*0100*/ 	.word	index@(gelu_f32)
        /*0104*/ 	.word	0x00000000


	//----- nvinfo : EIATTR_MIN_STACK_SIZE
	.align		4
.L_43:
        /*0108*/ 	.byte	0x04, 0x12
        /*010a*/ 	.short	(.L_45 - .L_44)
	.align		4
.L_44:
        /*010c*/ 	.word	index@(gelu_fp16)
        /*0110*/ 	.word	0x00000000


	//----- nvinfo : EIATTR_MIN_STACK_SIZE
	.align		4
.L_45:
        /*0114*/ 	.byte	0x04, 0x12
        /*0116*/ 	.short	(.L_47 - .L_46)
	.align		4
.L_46:
        /*0118*/ 	.word	index@(gelu_bf16)
        /*011c*/ 	.word	0x00000000


	//----- nvinfo : EIATTR_MIN_STACK_SIZE
	.align		4
.L_47:
        /*0120*/ 	.byte	0x04, 0x12
        /*0122*/ 	.short	(.L_49 - .L_48)
	.align		4
.L_48:
        /*0124*/ 	.word	index@(gelu_tanh_and_mul_f32)
        /*0128*/ 	.word	0x00000000


	//----- nvinfo : EIATTR_MIN_STACK_SIZE
	.align		4
.L_49:
        /*012c*/ 	.byte	0x04, 0x12
        /*012e*/ 	.short	(.L_51 - .L_50)
	.align		4
.L_50:
        /*0130*/ 	.word	index@(gelu_and_mul_f32)
        /*0134*/ 	.word	0x00000000


	//----- nvinfo : EIATTR_MIN_STACK_SIZE
	.align		4
.L_51:
        /*0138*/ 	.byte	0x04, 0x12
        /*013a*/ 	.short	(.L_53 - .L_52)
	.align		4
.L_52:
        /*013c*/ 	.word	index@(gelu_tanh_and_mul_fp16)
        /*0140*/ 	.word	0x00000000


	//----- nvinfo : EIATTR_MIN_STACK_SIZE
	.align		4
.L_53:
        /*0144*/ 	.byte	0x04, 0x12
        /*0146*/ 	.short	(.L_55 - .L_54)
	.align		4
.L_54:
        /*0148*/ 	.word	index@(gelu_and_mul_fp16)
        /*014c*/ 	.word	0x00000000


	//----- nvinfo : EIATTR_MIN_STACK_SIZE
	.align		4
.L_55:
        /*0150*/ 	.byte	0x04, 0x12
        /*0152*/ 	.short	(.L_57 - .L_56)
	.align		4
.L_56:
        /*0154*/ 	.word	index@(silu_and_mul_bf16)
        /*0158*/ 	.word	0x00000000


	//----- nvinfo : EIATTR_MIN_STACK_SIZE
	.align		4
.L_57:
        /*015c*/ 	.byte	0x04, 0x12
        /*015e*/ 	.short	(.L_59 - .L_58)
	.align		4
.L_58:
        /*0160*/ 	.word	index@(gelu_tanh_and_mul_bf16)
        /*0164*/ 	.word	0x00000000


	//----- nvinfo : EIATTR_MIN_STACK_SIZE
	.align		4
.L_59:
        /*0168*/ 	.byte	0x04, 0x12
        /*016a*/ 	.short	(.L_61 - .L_60)
	.align		4
.L_60:
        /*016c*/ 	.word	index@(gelu_and_mul_bf16)
        /*0170*/ 	.word	0x00000000
.L_61:


//--------------------- .nv.compat                --------------------------
	.section	.nv.compat,"",@"SHT_CUDA_COMPAT_INFO"
	.align	4
        /*0000*/ 	.byte	0x02, 0x09, 0x00, 0x00, 0x02, 0x02, 0x01, 0x00, 0x02, 0x05, 0x05, 0x00, 0x03, 0x07, 0x01, 0x01
        /*0010*/ 	.byte	0x02, 0x03, 0x00, 0x00, 0x02, 0x06, 0x01, 0x00, 0x04, 0x0b, 0x08, 0x00, 0x01, 0x00, 0x00, 0x00
        /*0020*/ 	.byte	0x00, 0x00, 0x00, 0x00


//--------------------- .nv.info.gelu_f32         --------------------------
	.section	.nv.info.gelu_f32,"",@"SHT_CUDA_INFO"
	.sectionflags	@""
	.align	4


	//----- nvinfo : EIATTR_CUDA_API_VERSION
	.align		4
        /*0000*/ 	.byte	0x04, 0x37
        /*0002*/ 	.short	(.L_63 - .L_62)
.L_62:
        /*0004*/ 	.word	0x00000082


	//----- nvinfo : EIATTR_KPARAM_INFO
	.align		4
.L_63:
        /*0008*/ 	.byte	0x04, 0x17
        /*000a*/ 	.short	(.L_65 - .L_64)
.L_64:
        /*000c*/ 	.word	0x00000000
        /*0010*/ 	.short	0x0002
        /*0012*/ 	.short	0x0010
        /*0014*/ 	.byte	0x00, 0xf0, 0x11, 0x00


	//----- nvinfo : EIATTR_KPARAM_INFO
	.align		4
.L_65:
        /*0018*/ 	.byte	0x04, 0x17
        /*001a*/ 	.short	(.L_67 - .L_66)
.L_66:
        /*001c*/ 	.word	0x00000000
        /*0020*/ 	.short	0x0001
        /*0022*/ 	.short	0x0008
        /*0024*/ 	.byte	0x00, 0xf5, 0x21, 0x00


	//----- nvinfo : EIATTR_KPARAM_INFO
	.align		4
.L_67:
        /*0028*/ 	.byte	0x04, 0x17
        /*002a*/ 	.short	(.L_69 - .L_68)
.L_68:
        /*002c*/ 	.word	0x00000000
        /*0030*/ 	.short	0x0000
        /*0032*/ 	.short	0x0000
        /*0034*/ 	.byte	0x00, 0xf5, 0x21, 0x00


	//----- nvinfo : EIATTR_SPARSE_MMA_MASK
	.align		4
.L_69:
        /*0038*/ 	.byte	0x03, 0x50
        /*003a*/ 	.short	0x0000


	//----- nvinfo : EIATTR_MAXREG_COUNT
	.align		4
        /*003c*/ 	.byte	0x03, 0x1b
        /*003e*/ 	.short	0x00ff


	//----- nvinfo : EIATTR_MERCURY_ISA_VERSION
	.align		4
        /*0040*/ 	.byte	0x03, 0x5f
        /*0042*/ 	.short	0x0101


	//----- nvinfo : EIATTR_VRC_CTA_INIT_COUNT
	.align		4
        /*0044*/ 	.byte	0x02, 0x4a
	.zero		1
	.zero		1


	//----- nvinfo : EIATTR_EXIT_INSTR_OFFSETS
	.align		4
        /*0048*/ 	.byte	0x04, 0x1c
        /*004a*/ 	.short	(.L_71 - .L_70)


	//   ....[0]....
.L_70:
        /*004c*/ 	.word	0x00000040


	//   ....[1]....
        /*0050*/ 	.word	0x000003a0


	//----- nvinfo : EIATTR_CRS_STACK_SIZE
	.align		4
.L_71:
        /*0054*/ 	.byte	0x04, 0x1e
        /*0056*/ 	.short	(.L_73 - .L_72)
.L_72:
        /*0058*/ 	.word	0x00000000


	//----- nvinfo : EIATTR_CBANK_PARAM_SIZE
	.align		4
.L_73:
        /*005c*/ 	.byte	0x03, 0x19
        /*005e*/ 	.short	0x0014


	//----- nvinfo : EIATTR_PARAM_CBANK
	.align		4
        /*0060*/ 	.byte	0x04, 0x0a
        /*0062*/ 	.short	(.L_75 - .L_74)
	.align		4
.L_74:
        /*0064*/ 	.word	index@(.nv.constant0.gelu_f32)
        /*0068*/ 	.short	0x0380
        /*006a*/ 	.short	0x0014


	//----- nvinfo : EIATTR_SW_WAR
	.align		4
.L_75:
        /*006c*/ 	.byte	0x04, 0x36
        /*006e*/ 	.short	(.L_77 - .L_76)
.L_76:
        /*0070*/ 	.word	0x00000008
.L_77:


//--------------------- .nv.info.gelu_fp16        --------------------------
	.section	.nv.info.gelu_fp16,"",@"SHT_CUDA_INFO"
	.sectionflags	@""
	.align	4


	//----- nvinfo : EIATTR_CUDA_API_VERSION
	.align		4
        /*0000*/ 	.byte	0x04, 0x37
        /*0002*/ 	.short	(.L_79 - .L_78)
.L_78:
        /*0004*/ 	.word	0x00000082


	//----- nvinfo : EIATTR_KPARAM_INFO
	.align		4
.L_79:
        /*0008*/ 	.byte	0x04, 0x17
        /*000a*/ 	.short	(.L_81 - .L_80)
.L_80:
        /*000c*/ 	.word	0x00000000
        /*0010*/ 	.short	0x0002
        /*0012*/ 	.short	0x0010
        /*0014*/ 	.byte	0x00, 0xf0, 0x11, 0x00


	//----- nvinfo : EIATTR_KPARAM_INFO
	.align		4
.L_81:
        /*0018*/ 	.byte	0x04, 0x17
        /*001a*/ 	.short	(.L_83 - .L_82)
.L_82:
        /*001c*/ 	.word	0x00000000
        /*0020*/ 	.short	0x0001
        /*0022*/ 	.short	0x0008
        /*0024*/ 	.byte	0x00, 0xf5, 0x21, 0x00


	//----- nvinfo : EIATTR_KPARAM_INFO
	.align		4
.L_83:
        /*0028*/ 	.byte	0x04, 0x17
        /*002a*/ 	.short	(.L_85 - .L_84)
.L_84:
        /*002c*/ 	.word	0x00000000
        /*0030*/ 	.short	0x0000
        /*0032*/ 	.short	0x0000
        /*0034*/ 	.byte	0x00, 0xf5, 0x21, 0x00


	//----- nvinfo : EIATTR_SPARSE_MMA_MASK
	.align		4
.L_85:
        /*0038*/ 	.byte	0x03, 0x50
        /*003a*/ 	.short	0x0000


	//----- nvinfo : EIATTR_MAXREG_COUNT
	.align		4
        /*003c*/ 	.byte	0x03, 0x1b
        /*003e*/ 	.short	0x00ff


	//----- nvinfo : EIATTR_MERCURY_ISA_VERSION
	.align		4
        /*0040*/ 	.byte	0x03, 0x5f
        /*0042*/ 	.short	0x0101


	//----- nvinfo : EIATTR_VRC_CTA_INIT_COUNT
	.align		4
        /*0044*/ 	.byte	0x02, 0x4a
	.zero		1
	.zero		1


	//----- nvinfo : EIATTR_EXIT_INSTR_OFFSETS
	.align		4
        /*0048*/ 	.byte	0x04, 0x1c
        /*004a*/ 	.short	(.L_87 - .L_86)


	//   ....[0]....
.L_86:
        /*004c*/ 	.word	0x00000040


	//   ....[1]....
        /*0050*/ 	.word	0x000003c0


	//----- nvinfo : EIATTR_CRS_STACK_SIZE
	.align		4
.L_87:
        /*0054*/ 	.byte	0x04, 0x1e
        /*0056*/ 	.short	(.L_89 - .L_88)
.L_88:
        /*0058*/ 	.word	0x00000000


	//----- nvinfo : EIATTR_CBANK_PARAM_SIZE
	.align		4
.L_89:
        /*005c*/ 	.byte	0x03, 0x19
        /*005e*/ 	.short	0x0014


	//----- nvinfo : EIATTR_PARAM_CBANK
	.align		4
        /*0060*/ 	.byte	0x04, 0x0a
        /*0062*/ 	.short	(.L_91 - .L_90)
	.align		4
.L_90:
        /*0064*/ 	.word	index@(.nv.constant0.gelu_fp16)
        /*0068*/ 	.short	0x0380
        /*006a*/ 	.short	0x0014


	//----- nvinfo : EIATTR_SW_WAR
	.align		4
.L_91:
        /*006c*/ 	.byte	0x04, 0x36
        /*006e*/ 	.short	(.L_93 - .L_92)
.L_92:
        /*0070*/ 	.word	0x00000008
.L_93:


//--------------------- .nv.info.gelu_bf16        --------------------------
	.section	.nv.info.gelu_bf16,"",@"SHT_CUDA_INFO"
	.sectionflags	@""
	.align	4


	//----- nvinfo : EIATTR_CUDA_API_VERSION
	.align		4
        /*0000*/ 	.byte	0x04, 0x37
        /*0002*/ 	.short	(.L_95 - .L_94)
.L_94:
        /*0004*/ 	.word	0x00000082


	//----- nvinfo : EIATTR_KPARAM_INFO
	.align		4
.L_95:
        /*0008*/ 	.byte	0x04, 0x17
        /*000a*/ 	.short	(.L_97 - .L_96)
.L_96:
        /*000c*/ 	.word	0x00000000
        /*0010*/ 	.short	0x0002
        /*0012*/ 	.short	0x0010
        /*0014*/ 	.byte	0x00, 0xf0, 0x11, 0x00


	//----- nvinfo : EIATTR_KPARAM_INFO
	.align		4
.L_97:
        /*0018*/ 	.byte	0x04, 0x17
        /*001a*/ 	.short	(.L_99 - .L_98)
.L_98:
        /*001c*/ 	.word	0x00000000
        /*0020*/ 	.short	0x0001
        /*0022*/ 	.short	0x0008
        /*0024*/ 	.byte	0x00, 0xf5, 0x21, 0x00


	//----- nvinfo : EIATTR_KPARAM_INFO
	.align		4
.L_99:
        /*0028*/ 	.byte	0x04, 0x17
        /*002a*/ 	.short	(.L_101 - .L_100)
.L_100:
        /*002c*/ 	.word	0x00000000
        /*0030*/ 	.short	0x0000
        /*0032*/ 	.short	0x0000
        /*0034*/ 	.byte	0x00, 0xf5, 0x21, 0x00


	//----- nvinfo : EIATTR_SPARSE_MMA_MASK
	.align		4
.L_101:
        /*0038*/ 	.byte	0x03, 0x50
        /*003a*/ 	.short	0x0000


	//----- nvinfo : EIATTR_MAXREG_COUNT
	.align		4
        /*003c*/ 	.byte	0x03, 0x1b
        /*003e*/ 	.short	0x00ff


	//----- nvinfo : EIATTR_MERCURY_ISA_VERSION
	.align		4
        /*0040*/ 	.byte	0x03, 0x5f
        /*0042*/ 	.short	0x0101


	//----- nvinfo : EIATTR_VRC_CTA_INIT_COUNT
	.align		4
        /*0044*/ 	.byte	0x02, 0x4a
	.zero		1
	.zero		1


	//----- nvinfo : EIATTR_EXIT_INSTR_OFFSETS
	.align		4
        /*0048*/ 	.byte	0x04, 0x1c
        /*004a*/ 	.short	(.L_103 - .L_102)


	//   ....[0]....
.L_102:
        /*004c*/ 	.word	0x00000040


	//   ....[1]....
        /*0050*/ 	.word	0x000003c0


	//----- nvinfo : EIATTR_CRS_STACK_SIZE
	.align		4
.L_103:
        /*0054*/ 	.byte	0x04, 0x1e
        /*0056*/ 	.short	(.L_105 - .L_104)
.L_104:
        /*0058*/ 	.word	0x00000000


	//----- nvinfo : EIATTR_CBANK_PARAM_SIZE
	.align		4
.L_105:
        /*005c*/ 	.byte	0x03, 0x19
        /*005e*/ 	.short	0x0014


	//----- nvinfo : EIATTR_PARAM_CBANK
	.align		4
        /*0060*/ 	.byte	0x04, 0x0a
        /*0062*/ 	.short	(.L_107 - .L_106)
	.align		4
.L_106:
        /*0064*/ 	.word	index@(.nv.constant0.gelu_bf16)
        /*0068*/ 	.short	0x0380
        /*006a*/ 	.short	0x0014


	//----- nvinfo : EIATTR_SW_WAR
	.align		4
.L_107:
        /*006c*/ 	.byte	0x04, 0x36
        /*006e*/ 	.short	(.L_109 - .L_108)
.L_108:
        /*0070*/ 	.word	0x00000008
.L_109:


//--------------------- .nv.info.gelu_tanh_and_mul_f32 --------------------------
	.section	.nv.info.gelu_tanh_and_mul_f32,"",@"SHT_CUDA_INFO"
	.sectionflags	@""
	.align	4


	//----- nvinfo : EIATTR_CUDA_API_VERSION
	.align		4
        /*0000*/ 	.byte	0x04, 0x37
        /*0002*/ 	.short	(.L_111 - .L_110)
.L_110:
        /*0004*/ 	.word	0x00000082


	//----- nvinfo : EIATTR_KPARAM_INFO
	.align		4
.L_111:
        /*0008*/ 	.byte	0x04, 0x17
        /*000a*/ 	.short	(.L_113 - .L_112)
.L_112:
        /*000c*/ 	.word	0x00000000
        /*0010*/ 	.short	0x0002
        /*0012*/ 	.short	0x0010
        /*0014*/ 	.byte	0x00, 0xf0, 0x11, 0x00


	//----- nvinfo : EIATTR_KPARAM_INFO
	.align		4
.L_113:
        /*0018*/ 	.byte	0x04, 0x17
        /*001a*/ 	.short	(.L_115 - .L_114)
.L_114:
        /*001c*/ 	.word	0x00000000
        /*0020*/ 	.short	0x0001
        /*0022*/ 	.short	0x0008
        /*0024*/ 	.byte	0x00, 0xf5, 0x21, 0x00


	//----- nvinfo : EIATTR_KPARAM_INFO
	.align		4
.L_115:
        /*0028*/ 	.byte	0x04, 0x17
        /*002a*/ 	.short	(.L_117 - .L_116)
.L_116:
        /*002c*/ 	.word	0x00000000
        /*0030*/ 	.short	0x0000
        /*0032*/ 	.short	0x0000
        /*0034*/ 	.byte	0x00, 0xf5, 0x21, 0x00


	//----- nvinfo : EIATTR_SPARSE_MMA_MASK
	.align		4
.L_117:
        /*0038*/ 	.byte	0x03, 0x50
        /*003a*/ 	.short	0x0000


	//----- nvinfo : EIATTR_MAXREG_COUNT
	.align		4
        /*003c*/ 	.byte	0x03, 0x1b
        /*003e*/ 	.short	0x00ff


	//----- nvinfo : EIATTR_MERCURY_ISA_VERSION
	.align		4
        /*0040*/ 	.byte	0x03, 0x5f
        /*0042*/ 	.short	0x0101


	//----- nvinfo : EIATTR_VRC_CTA_INIT_COUNT
	.align		4
        /*0044*/ 	.byte	0x02, 0x4a
	.zero		1
	.zero		1


	//----- nvinfo : EIATTR_EXIT_INSTR_OFFSETS
	.align		4
        /*0048*/ 	.byte	0x04, 0x1c
        /*004a*/ 	.short	(.L_119 - .L_118)


	//   ....[0]....
.L_118:
        /*004c*/ 	.word	0x00000040


	//   ....[1]....
        /*0050*/ 	.word	0x00000340


	//----- nvinfo : EIATTR_CRS_STACK_SIZE
	.align		4
.L_119:
        /*0054*/ 	.byte	0x04, 0x1e
        /*0056*/ 	.short	(.L_121 - .L_120)
.L_120:
        /*0058*/ 	.word	0x00000000


	//----- nvinfo : EIATTR_CBANK_PARAM_SIZE
	.align		4
.L_121:
        /*005c*/ 	.byte	0x03, 0x19
        /*005e*/ 	.short	0x0014


	//----- nvinfo : EIATTR_PARAM_CBANK
	.align		4
        /*0060*/ 	.byte	0x04, 0x0a
        /*0062*/ 	.short	(.L_123 - .L_122)
	.align		4
.L_122:
        /*0064*/ 	.word	index@(.nv.constant0.gelu_tanh_and_mul_f32)
        /*0068*/ 	.short	0x0380
        /*006a*/ 	.short	0x0014


	//----- nvinfo : EIATTR_SW_WAR
	.align		4
.L_123:
        /*006c*/ 	.byte	0x04, 0x36
        /*006e*/ 	.short	(.L_125 - .L_124)
.L_124:
        /*0070*/ 	.word	0x00000008
.L_125:


//--------------------- .nv.info.gelu_and_mul_f32 --------------------------
	.section	.nv.info.gelu_and_mul_f32,"",@"SHT_CUDA_INFO"
	.sectionflags	@""
	.align	4


	//----- nvinfo : EIATTR_CUDA_API_VERSION
	.align		4
        /*0000*/ 	.byte	0x04, 0x37
        /*0002*/ 	.short	(.L_127 - .L_126)
.L_126:
        /*0004*/ 	.word	0x00000082


	//----- nvinfo : EIATTR_KPARAM_INFO
	.align		4
.L_127:
        /*0008*/ 	.byte	0x04, 0x17
        /*000a*/ 	.short	(.L_129 - .L_128)
.L_128:
        /*000c*/ 	.word	0x00000000
        /*0010*/ 	.short	0x0002
        /*0012*/ 	.short	0x0010
        /*0014*/ 	.byte	0x00, 0xf0, 0x11, 0x00


	//----- nvinfo : EIATTR_KPARAM_INFO
	.align		4
.L_129:
        /*0018*/ 	.byte	0x04, 0x17
        /*001a*/ 	.short	(.L_131 - .L_130)
.L_130:
        /*001c*/ 	.word	0x00000000
        /*0020*/ 	.short	0x0001
        /*0022*/ 	.short	0x0008
        /*0024*/ 	.byte	0x00, 0xf5, 0x21, 0x00


	//----- nvinfo : EIATTR_KPARAM_INFO
	.align		4
.L_131:
        /*0028*/ 	.byte	0x04, 0x17
        /*002a*/ 	.short	(.L_133 - .L_132)
.L_132:
        /*002c*/ 	.word	0x00000000
        /*0030*/ 	.short	0x0000
        /*0032*/ 	.short	0x0000
        /*0034*/ 	.byte	0x00, 0xf5, 0x21, 0x00


	//----- nvinfo : EIATTR_SPARSE_MMA_MASK
	.align		4
.L_133:
        /*0038*/ 	.byte	0x03, 0x50
        /*003a*/ 	.short	0x0000


	//----- nvinfo : EIATTR_MAXREG_COUNT
	.align		4
        /*003c*/ 	.byte	0x03, 0x1b
        /*003e*/ 	.short	0x00ff


	//----- nvinfo : EIATTR_MERCURY_ISA_VERSION
	.align		4
        /*0040*/ 	.byte	0x03, 0x5f
        /*0042*/ 	.short	0x0101


	//----- nvinfo : EIATTR_VRC_CTA_INIT_COUNT
	.align		4
        /*0044*/ 	.byte	0x02, 0x4a
	.zero		1
	.zero		1


	//----- nvinfo : EIATTR_EXIT_INSTR_OFFSETS
	.align		4
        /*0048*/ 	.byte	0x04, 0x1c
        /*004a*/ 	.short	(.L_135 - .L_134)


	//   ....[0]....
.L_134:
        /*004c*/ 	.word	0x00000040


	//   ....[1]....
        /*0050*/ 	.word	0x000003e0


	//----- nvinfo : EIATTR_CRS_STACK_SIZE
	.align		4
.L_135:
        /*0054*/ 	.byte	0x04, 0x1e
        /*0056*/ 	.short	(.L_137 - .L_136)
.L_136:
        /*0058*/ 	.word	0x00000000


	//----- nvinfo : EIATTR_CBANK_PARAM_SIZE
	.align		4
.L_137:
        /*005c*/ 	.byte	0x03, 0x19
        /*005e*/ 	.short	0x0014


	//----- nvinfo : EIATTR_PARAM_CBANK
	.align		4
        /*0060*/ 	.byte	0x04, 0x0a
        /*0062*/ 	.short	(.L_139 - .L_138)
	.align		4
.L_138:
        /*0064*/ 	.word	index@(.nv.constant0.gelu_and_mul_f32)
        /*0068*/ 	.short	0x0380
        /*006a*/ 	.short	0x0014


	//----- nvinfo : EIATTR_SW_WAR
	.align		4
.L_139:
        /*006c*/ 	.byte	0x04, 0x36
        /*006e*/ 	.short	(.L_141 - .L_140)
.L_140:
        /*0070*/ 	.word	0x00000008
.L_141:


//--------------------- .nv.info.gelu_tanh_and_mul_fp16 --------------------------
	.section	.nv.info.gelu_tanh_and_mul_fp16,"",@"SHT_CUDA_INFO"
	.sectionflags	@""
	.align	4


	//----- nvinfo : EIATTR_CUDA_API_VERSION
	.align		4
        /*0000*/ 	.byte	0x04, 0x37
        /*0002*/ 	.short	(.L_143 - .L_142)
.L_142:
        /*0004*/ 	.word	0x00000082


	//----- nvinfo : EIATTR_KPARAM_INFO
	.align		4
.L_143:
        /*0008*/ 	.byte	0x04, 0x17
        /*000a*/ 	.short	(.L_145 - .L_144)
.L_144:
        /*000c*/ 	.word	0x00000000
        /*0010*/ 	.short	0x0002
        /*0012*/ 	.short	0x0010
        /*0014*/ 	.byte	0x00, 0xf0, 0x11, 0x00


	//----- nvinfo : EIATTR_KPARAM_INFO
	.align		4
.L_145:
        /*0018*/ 	.byte	0x04, 0x17
        /*001a*/ 	.short	(.L_147 - .L_146)
.L_146:
        /*001c*/ 	.word	0x00000000
        /*0020*/ 	.short	0x0001
        /*0022*/ 	.short	0x0008
        /*0024*/ 	.byte	0x00, 0xf5, 0x21, 0x00


	//----- nvinfo : EIATTR_KPARAM_INFO
	.align		4
.L_147:
        /*0028*/ 	.byte	0x04, 0x17
        /*002a*/ 	.short	(.L_149 - .L_148)
.L_148:
        /*002c*/ 	.word	0x00000000
        /*0030*/ 	.short	0x0000
        /*0032*/ 	.short	0x0000
        /*0034*/ 	.byte	0x00, 0xf5, 0x21, 0x00


	//----- nvinfo : EIATTR_SPARSE_MMA_MASK
	.align		4
.L_149:
        /*0038*/ 	.byte	0x03, 0x50
        /*003a*/ 	.short	0x0000


	//----- nvinfo : EIATTR_MAXREG_COUNT
	.align		4
        /*003c*/ 	.byte	0x03, 0x1b
        /*003e*/ 	.short	0x00ff


	//----- nvinfo : EIATTR_MERCURY_ISA_VERSION
	.align		4
        /*0040*/ 	.byte	0x03, 0x5f
        /*0042*/ 	.short	0x0101


	//----- nvinfo : EIATTR_VRC_CTA_INIT_COUNT
	.align		4
        /*0044*/ 	.byte	0x02, 0x4a
	.zero		1
	.zero		1


	//----- nvinfo : EIATTR_EXIT_INSTR_OFFSETS
	.align		4
        /*0048*/ 	.byte	0x04, 0x1c
        /*004a*/ 	.short	(.L_151 - .L_150)


	//   ....[0]....
.L_150:
        /*004c*/ 	.word	0x00000040


	//   ....[1]....
        /*0050*/ 	.word	0x00000370


	//----- nvinfo : EIATTR_CRS_STACK_SIZE
	.align		4
.L_151:
        /*0054*/ 	.byte	0x04, 0x1e
        /*0056*/ 	.short	(.L_153 - .L_152)
.L_152:
        /*0058*/ 	.word	0x00000000


	//----- nvinfo : EIATTR_CBANK_PARAM_SIZE
	.align		4
.L_153:
        /*005c*/ 	.byte	0x03, 0x19
        /*005e*/ 	.short	0x0014


	//----- nvinfo : EIATTR_PARAM_CBANK
	.align		4
        /*0060*/ 	.byte	0x04, 0x0a
        /*0062*/ 	.short	(.L_155 - .L_154)
	.align		4
.L_154:
        /*0064*/ 	.word	index@(.nv.constant0.gelu_tanh_and_mul_fp16)
        /*0068*/ 	.short	0x0380
        /*006a*/ 	.short	0x0014


	//----- nvinfo : EIATTR_SW_WAR
	.align		4
.L_155:
        /*006c*/ 	.byte	0x04, 0x36
        /*006e*/ 	.short	(.L_157 - .L_156)
.L_156:
        /*0070*/ 	.word	0x00000008
.L_157:


//--------------------- .nv.info.gelu_and_mul_fp16 --------------------------
	.section	.nv.info.gelu_and_mul_fp16,"",@"SHT_CUDA_INFO"
	.sectionflags	@""
	.align	4


	//----- nvinfo : EIATTR_CUDA_API_VERSION
	.align		4
        /*0000*/ 	.byte	0x04, 0x37
        /*0002*/ 	.short	(.L_159 - .L_158)
.L_158:
        /*0004*/ 	.word	0x00000082


	//----- nvinfo : EIATTR_KPARAM_INFO
	.align		4
.L_159:
        /*0008*/ 	.byte	0x04, 0x17
        /*000a*/ 	.short	(.L_161 - .L_160)
.L_160:
        /*000c*/ 	.word	0x00000000
        /*0010*/ 	.short	0x0002
        /*0012*/ 	.short	0x0010
        /*0014*/ 	.byte	0x00, 0xf0, 0x11, 0x00


	//----- nvinfo : EIATTR_KPARAM_INFO
	.align		4
.L_161:
        /*0018*/ 	.byte	0x04, 0x17
        /*001a*/ 	.short	(.L_163 - .L_162)
.L_162:
        /*001c*/ 	.word	0x00000000
        /*0020*/ 	.short	0x0001
        /*0022*/ 	.short	0x0008
        /*0024*/ 	.byte	0x00, 0xf5, 0x21, 0x00


	//----- nvinfo : EIATTR_KPARAM_INFO
	.align		4
.L_163:
        /*0028*/ 	.byte	0x04, 0x17
        /*002a*/ 	.short	(.L_165 - .L_164)
.L_164:
        /*002c*/ 	.word	0x00000000
        /*0030*/ 	.short	0x0000
        /*0032*/ 	.short	0x0000
        /*0034*/ 	.byte	0x00, 0xf5, 0x21, 0x00


	//----- nvinfo : EIATTR_SPARSE_MMA_MASK
	.align		4
.L_165:
        /*0038*/ 	.byte	0x03, 0x50
        /*003a*/ 	.short	0x0000


	//----- nvinfo : EIATTR_MAXREG_COUNT
	.align		4
        /*003c*/ 	.byte	0x03, 0x1b
        /*003e*/ 	.short	0x00ff


	//----- nvinfo : EIATTR_MERCURY_ISA_VERSION
	.align		4
        /*0040*/ 	.byte	0x03, 0x5f
        /*0042*/ 	.short	0x0101


	//----- nvinfo : EIATTR_VRC_CTA_INIT_COUNT
	.align		4
        /*0044*/ 	.byte	0x02, 0x4a
	.zero		1
	.zero		1


	//----- nvinfo : EIATTR_EXIT_INSTR_OFFSETS
	.align		4
        /*0048*/ 	.byte	0x04, 0x1c
        /*004a*/ 	.short	(.L_167 - .L_166)


	//   ....[0]....
.L_166:
        /*004c*/ 	.word	0x00000040


	//   ....[1]....
        /*0050*/ 	.word	0x00000410


	//----- nvinfo : EIATTR_CRS_STACK_SIZE
	.align		4
.L_167:
        /*0054*/ 	.byte	0x04, 0x1e
        /*0056*/ 	.short	(.L_169 - .L_168)
.L_168:
        /*0058*/ 	.word	0x00000000


	//----- nvinfo : EIATTR_CBANK_PARAM_SIZE
	.align		4
.L_169:
        /*005c*/ 	.byte	0x03, 0x19
        /*005e*/ 	.short	0x0014


	//----- nvinfo : EIATTR_PARAM_CBANK
	.align		4
        /*0060*/ 	.byte	0x04, 0x0a
        /*0062*/ 	.short	(.L_171 - .L_170)
	.align		4
.L_170:
        /*0064*/ 	.word	index@(.nv.constant0.gelu_and_mul_fp16)
        /*0068*/ 	.short	0x0380
        /*006a*/ 	.short	0x0014


	//----- nvinfo : EIATTR_SW_WAR
	.align		4
.L_171:
        /*006c*/ 	.byte	0x04, 0x36
        /*006e*/ 	.short	(.L_173 - .L_172)
.L_172:
        /*0070*/ 	.word	0x00000008
.L_173:


//--------------------- .nv.info.silu_and_mul_bf16 --------------------------
	.section	.nv.info.silu_and_mul_bf16,"",@"SHT_CUDA_INFO"
	.sectionflags	@""
	.align	4


	//----- nvinfo : EIATTR_CUDA_API_VERSION
	.align		4
        /*0000*/ 	.byte	0x04, 0x37
        /*0002*/ 	.short	(.L_175 - .L_174)
.L_174:
        /*0004*/ 	.word	0x00000082


	//----- nvinfo : EIATTR_KPARAM_INFO
	.align		4
.L_175:
        /*0008*/ 	.byte	0x04, 0x17
        /*000a*/ 	.short	(.L_177 - .L_176)
.L_176:
        /*000c*/ 	.word	0x00000000
        /*0010*/ 	.short	0x0002
        /*0012*/ 	.short	0x0010
        /*0014*/ 	.byte	0x00, 0xf0, 0x11, 0x00


	//----- nvinfo : EIATTR_KPARAM_INFO
	.align		4
.L_177:
        /*0018*/ 	.byte	0x04, 0x17
        /*001a*/ 	.short	(.L_179 - .L_178)
.L_178:
        /*001c*/ 	.word	0x00000000
        /*0020*/ 	.short	0x0001
        /*0022*/ 	.short	0x0008
        /*0024*/ 	.byte	0x00, 0xf5, 0x21, 0x00


	//----- nvinfo : EIATTR_KPARAM_INFO
	.align		4
.L_179:
        /*0028*/ 	.byte	0x04, 0x17
        /*002a*/ 	.short	(.L_181 - .L_180)
.L_180:
        /*002c*/ 	.word	0x00000000
        /*0030*/ 	.short	0x0000
        /*0032*/ 	.short	0x0000
        /*0034*/ 	.byte	0x00, 0xf5, 0x21, 0x00


	//----- nvinfo : EIATTR_SPARSE_MMA_MASK
	.align		4
.L_181:
        /*0038*/ 	.byte	0x03, 0x50
        /*003a*/ 	.short	0x0000


	//----- nvinfo : EIATTR_MAXREG_COUNT
	.align		4
        /*003c*/ 	.byte	0x03, 0x1b
        /*003e*/ 	.short	0x00ff


	//----- nvinfo : EIATTR_MERCURY_ISA_VERSION
	.align		4
        /*0040*/ 	.byte	0x03, 0x5f
        /*0042*/ 	.short	0x0101


	//----- nvinfo : EIATTR_VRC_CTA_INIT_COUNT
	.align		4
        /*0044*/ 	.byte	0x02, 0x4a
	.zero		1
	.zero		1


	//----- nvinfo : EIATTR_EXIT_INSTR_OFFSETS
	.align		4
        /*0048*/ 	.byte	0x04, 0x1c
        /*004a*/ 	.short	(.L_183 - .L_182)


	//   ....[0]....
.L_182:
        /*004c*/ 	.word	0x00000040


	//   ....[1]....
        /*0050*/ 	.word	0x00000390


	//----- nvinfo : EIATTR_CRS_STACK_SIZE
	.align		4
.L_183:
        /*0054*/ 	.byte	0x04, 0x1e
        /*0056*/ 	.short	(.L_185 - .L_184)
.L_184:
        /*0058*/ 	.word	0x00000000


	//----- nvinfo : EIATTR_CBANK_PARAM_SIZE
	.align		4
.L_185:
        /*005c*/ 	.byte	0x03, 0x19
        /*005e*/ 	.short	0x0014


	//----- nvinfo : EIATTR_PARAM_CBANK
	.align		4
        /*0060*/ 	.byte	0x04, 0x0a
        /*0062*/ 	.short	(.L_187 - .L_186)
	.align		4
.L_186:
        /*0064*/ 	.word	index@(.nv.constant0.silu_and_mul_bf16)
        /*0068*/ 	.short	0x0380
        /*006a*/ 	.short	0x0014


	//----- nvinfo : EIATTR_SW_WAR
	.align		4
.L_187:
        /*006c*/ 	.byte	0x04, 0x36
        /*006e*/ 	.short	(.L_189 - .L_188)
.L_188:
        /*0070*/ 	.word	0x00000008
.L_189:


//--------------------- .nv.info.gelu_tanh_and_mul_bf16 --------------------------
	.section	.nv.info.gelu_tanh_and_mul_bf16,"",@"SHT_CUDA_INFO"
	.sectionflags	@""
	.align	4


	//----- nvinfo : EIATTR_CUDA_API_VERSION
	.align		4
        /*0000*/ 	.byte	0x04, 0x37
        /*0002*/ 	.short	(.L_191 - .L_190)
.L_190:
        /*0004*/ 	.word	0x00000082


	//----- nvinfo : EIATTR_KPARAM_INFO
	.align		4
.L_191:
        /*0008*/ 	.byte	0x04, 0x17
        /*000a*/ 	.short	(.L_193 - .L_192)
.L_192:
        /*000c*/ 	.word	0x00000000
        /*0010*/ 	.short	0x0002
        /*0012*/ 	.short	0x0010
        /*0014*/ 	.byte	0x00, 0xf0, 0x11, 0x00


	//----- nvinfo : EIATTR_KPARAM_INFO
	.align		4
.L_193:
        /*0018*/ 	.byte	0x04, 0x17
        /*001a*/ 	.short	(.L_195 - .L_194)
.L_194:
        /*001c*/ 	.word	0x00000000
        /*0020*/ 	.short	0x0001
        /*0022*/ 	.short	0x0008
        /*0024*/ 	.byte	0x00, 0xf5, 0x21, 0x00


	//----- nvinfo : EIATTR_KPARAM_INFO
	.align		4
.L_195:
        /*0028*/ 	.byte	0x04, 0x17
        /*002a*/ 	.short	(.L_197 - .L_196)
.L_196:
        /*002c*/ 	.word	0x00000000
        /*0030*/ 	.short	0x0000
        /*0032*/ 	.short	0x0000
        /*0034*/ 	.byte	0x00, 0xf5, 0x21, 0x00


	//----- nvinfo : EIATTR_SPARSE_MMA_MASK
	.align		4
.L_197:
        /*0038*/ 	.byte	0x03, 0x50
        /*003a*/ 	.short	0x0000


	//----- nvinfo : EIATTR_MAXREG_COUNT
	.align		4
        /*003c*/ 	.byte	0x03, 0x1b
        /*003e*/ 	.short	0x00ff


	//----- nvinfo : EIATTR_MERCURY_ISA_VERSION
	.align		4
        /*0040*/ 	.byte	0x03, 0x5f
        /*0042*/ 	.short	0x0101


	//----- nvinfo : EIATTR_VRC_CTA_INIT_COUNT
	.align		4
        /*0044*/ 	.byte	0x02, 0x4a
	.zero		1
	.zero		1


	//----- nvinfo : EIATTR_EXIT_INSTR_OFFSETS
	.align		4
        /*0048*/ 	.byte	0x04, 0x1c
        /*004a*/ 	.short	(.L_199 - .L_198)


	//   ....[0]....
.L_198:
        /*004c*/ 	.word	0x00000040


	//   ....[1]....
        /*0050*/ 	.word	0x00000370


	//----- nvinfo : EIATTR_CRS_STACK_SIZE
	.align		4
.L_199:
        /*0054*/ 	.byte	0x04, 0x1e
        /*0056*/ 	.short	(.L_201 - .L_200)
.L_200:
        /*0058*/ 	.word	0x00000000


	//----- nvinfo : EIATTR_CBANK_PARAM_SIZE
	.align		4
.L_201:
        /*005c*/ 	.byte	0x03, 0x19
        /*005e*/ 	.short	0x0014


	//----- nvinfo : EIATTR_PARAM_CBANK
	.align		4
        /*0060*/ 	.byte	0x04, 0x0a
        /*0062*/ 	.short	(.L_203 - .L_202)
	.align		4
.L_202:
        /*0064*/ 	.word	index@(.nv.constant0.gelu_tanh_and_mul_bf16)
        /*0068*/ 	.short	0x0380
        /*006a*/ 	.short	0x0014


	//----- nvinfo : EIATTR_SW_WAR
	.align		4
.L_203:
        /*006c*/ 	.byte	0x04, 0x36
        /*006e*/ 	.short	(.L_205 - .L_204)
.L_204:
        /*0070*/ 	.word	0x00000008
.L_205:


//--------------------- .nv.info.gelu_and_mul_bf16 --------------------------
	.section	.nv.info.gelu_and_mul_bf16,"",@"SHT_CUDA_INFO"
	.sectionflags	@""
	.align	4


	//----- nvinfo : EIATTR_CUDA_API_VERSION
	.align		4
        /*0000*/ 	.byte	0x04, 0x37
        /*0002*/ 	.short	(.L_207 - .L_206)
.L_206:
        /*0004*/ 	.word	0x00000082


	//----- nvinfo : EIATTR_KPARAM_INFO
	.align		4
.L_207:
        /*0008*/ 	.byte	0x04, 0x17
        /*000a*/ 	.short	(.L_209 - .L_208)
.L_208:
        /*000c*/ 	.word	0x00000000
        /*0010*/ 	.short	0x0002
        /*0012*/ 	.short	0x0010
        /*0014*/ 	.byte	0x00, 0xf0, 0x11, 0x00


	//----- nvinfo : EIATTR_KPARAM_INFO
	.align		4
.L_209:
        /*0018*/ 	.byte	0x04, 0x17
        /*001a*/ 	.short	(.L_211 - .L_210)
.L_210:
        /*001c*/ 	.word	0x00000000
        /*0020*/ 	.short	0x0001
        /*0022*/ 	.short	0x0008
        /*0024*/ 	.byte	0x00, 0xf5, 0x21, 0x00


	//----- nvinfo : EIATTR_KPARAM_INFO
	.align		4
.L_211:
        /*0028*/ 	.byte	0x04, 0x17
        /*002a*/ 	.short	(.L_213 - .L_212)
.L_212:
        /*002c*/ 	.word	0x00000000
        /*0030*/ 	.short	0x0000
        /*0032*/ 	.short	0x0000
        /*0034*/ 	.byte	0x00, 0xf5, 0x21, 0x00


	//----- nvinfo : EIATTR_SPARSE_MMA_MASK
	.align		4
.L_213:
        /*0038*/ 	.byte	0x03, 0x50
        /*003a*/ 	.short	0x0000


	//----- nvinfo : EIATTR_MAXREG_COUNT
	.align		4
        /*003c*/ 	.byte	0x03, 0x1b
        /*003e*/ 	.short	0x00ff


	//----- nvinfo : EIATTR_MERCURY_ISA_VERSION
	.align		4
        /*0040*/ 	.byte	0x03, 0x5f
        /*0042*/ 	.short	0x0101


	//----- nvinfo : EIATTR_VRC_CTA_INIT_COUNT
	.align		4
        /*0044*/ 	.byte	0x02, 0x4a
	.zero		1
	.zero		1


	//----- nvinfo : EIATTR_EXIT_INSTR_OFFSETS
	.align		4
        /*0048*/ 	.byte	0x04, 0x1c
        /*004a*/ 	.short	(.L_215 - .L_214)


	//   ....[0]....
.L_214:
        /*004c*/ 	.word	0x00000040


	//   ....[1]....
        /*0050*/ 	.word	0x00000410


	//----- nvinfo : EIATTR_CRS_STACK_SIZE
	.align		4
.L_215:
        /*0054*/ 	.byte	0x04, 0x1e
        /*0056*/ 	.short	(.L_217 - .L_216)
.L_216:
        /*0058*/ 	.word	0x00000000


	//----- nvinfo : EIATTR_CBANK_PARAM_SIZE
	.align		4
.L_217:
        /*005c*/ 	.byte	0x03, 0x19
        /*005e*/ 	.short	0x0014


	//----- nvinfo : EIATTR_PARAM_CBANK
	.align		4
        /*0060*/ 	.byte	0x04, 0x0a
        /*0062*/ 	.short	(.L_219 - .L_218)
	.align		4
.L_218:
        /*0064*/ 	.word	index@(.nv.constant0.gelu_and_mul_bf16)
        /*0068*/ 	.short	0x0380
        /*006a*/ 	.short	0x0014


	//----- nvinfo : EIATTR_SW_WAR
	.align		4
.L_219:
        /*006c*/ 	.byte	0x04, 0x36
        /*006e*/ 	.short	(.L_221 - .L_220)
.L_220:
        /*0070*/ 	.word	0x00000008
.L_221:


//--------------------- .nv.callgraph             --------------------------
	.section	.nv.callgraph,"",@"SHT_CUDA_CALLGRAPH"
	.align	4
	.sectionentsize	8
	.align		4
        /*0000*/ 	.word	0x00000000
	.align		4
        /*0004*/ 	.word	0xffffffff
	.align		4
        /*0008*/ 	.word	0x00000000
	.align		4
        /*000c*/ 	.word	0xfffffffe
	.align		4
        /*0010*/ 	.word	0x00000000
	.align		4
        /*0014*/ 	.word	0xfffffffd
	.align		4
        /*0018*/ 	.word	0x00000000
	.align		4
        /*001c*/ 	.word	0xfffffffc


//--------------------- .text.gelu_f32            --------------------------
	.section	.text.gelu_f32,"ax",@progbits
	.align	128
        .global         gelu_f32
        .type           gelu_f32,@function
        .size           gelu_f32,(.L_x_34 - gelu_f32)
        .other          gelu_f32,@"STO_CUDA_ENTRY STV_DEFAULT"
gelu_f32:
.text.gelu_f32:
[----:B------:R-:W-:Y:S01]  /*0000*/  LDC R1, c[0x0][0x37c] ;  /* 0x0000df00ff017b82 */ /* 0x000fe20000000800 */
[----:B------:R-:W0:Y:S01]  /*0010*/  S2R R3, SR_TID.X ;  /* 0x0000000000037919 */ /* 0x000e220000002100 */
[----:B------:R-:W0:Y:S02]  /*0020*/  LDCU UR5, c[0x0][0x390] ;  /* 0x00007200ff0577ac */ /* 0x000e240008000800 */
[----:B0-----:R-:W-:-:S13]  /*0030*/  ISETP.GE.AND P0, PT, R3, UR5, PT ;  /* 0x0000000503007c0c */ /* 0x001fda000bf06270 */
[----:B------:R-:W-:Y:S05]  /*0040*/  @P0 EXIT ;  /* 0x000000000000094d */ /* 0x000fea0003800000 */
[----:B------:R-:W0:Y:S01]  /*0050*/  S2R R0, SR_CTAID.X ;  /* 0x0000000000007919 */ /* 0x000e220000002500 */
[----:B------:R-:W1:Y:S01]  /*0060*/  LDCU UR4, c[0x0][0x360] ;  /* 0x00006c00ff0477ac */ /* 0x000e620008000800 */
[----:B------:R-:W2:Y:S01]  /*0070*/  LDCU.64 UR6, c[0x0][0x358] ;  /* 0x00006b00ff0677ac */ /* 0x000ea20008000a00 */
[----:B------:R-:W3:Y:S01]  /*0080*/  LDCU UR12, c[0x0][0x390] ;  /* 0x00007200ff0c77ac */ /* 0x000ee20008000800 */
[----:B------:R-:W4:Y:S01]  /*0090*/  LDCU.64 UR8, c[0x0][0x388] ;  /* 0x00007100ff0877ac */ /* 0x000f220008000a00 */
[----:B------:R-:W0:Y:S02]  /*00a0*/  LDCU.64 UR10, c[0x0][0x380] ;  /* 0x00007000ff0a77ac */ /* 0x000e240008000a00 */
[----:B01234-:R-:W-:-:S07]  /*00b0*/  IMAD R0, R0, UR5, RZ ;  /* 0x0000000500007c24 */ /* 0x01ffce000f8e02ff */
.L_x_0:
[----:B------:R-:W-:Y:S02]  /*00c0*/  IADD3 R2, P0, PT, R0, R3, RZ ;  /* 0x0000000300027210 */ /* 0x000fe40007f1e0ff */
[----:B0-----:R-:W-:-:S03]  /*00d0*/  SHF.R.S32.HI R5, RZ, 0x1f, R3 ;  /* 0x0000001fff057819 */ /* 0x001fc60000011403 */
[----:B------:R-:W-:Y:S01]  /*00e0*/  IMAD.SHL.U32 R4, R2, 0x4, RZ ;  /* 0x0000000402047824 */ /* 0x000fe200078e00ff */
[----:B------:R-:W-:-:S04]  /*00f0*/  LEA.HI.X.SX32 R5, R0, R5, 0x1, P0 ;  /* 0x0000000500057211 */ /* 0x000fc800000f0eff */
[----:B------:R-:W-:Y:S02]  /*0100*/  SHF.L.U64.HI R2, R2, 0x2, R5 ;  /* 0x0000000202027819 */ /* 0x000fe40000010205 */
[----:B------:R-:W-:-:S04]  /*0110*/  IADD3 R8, P0, PT, R4, UR8, RZ ;  /* 0x0000000804087c10 */ /* 0x000fc8000ff1e0ff */
[----:B------:R-:W-:-:S05]  /*0120*/  IADD3.X R9, PT, PT, R2, UR9, RZ, P0, !PT ;  /* 0x0000000902097c10 */ /* 0x000fca00087fe4ff */
[----:B------:R0:W2:Y:S01]  /*0130*/  LDG.E.CONSTANT R5, desc[UR6][R8.64] ;  /* 0x0000000608057981 */ /* 0x0000a2000c1e9900 */
[----:B------:R-:W-:Y:S02]  /*0140*/  IMAD.MOV.U32 R10, RZ, RZ, 0x38eb4c3a ;  /* 0x38eb4c3aff0a7424 */ /* 0x000fe400078e00ff */
[----:B------:R-:W-:Y:S02]  /*0150*/  HFMA2 R13, -RZ, RZ, 1.28515625, -179.25 ;  /* 0x3d24d99aff0d7431 */ /* 0x000fe400000001ff */
[----:B------:R-:W-:Y:S02]  /*0160*/  IMAD.MOV.U32 R12, RZ, RZ, 0x3aae005b ;  /* 0x3aae005bff0c7424 */ /* 0x000fe400078e00ff */
[----:B------:R-:W-:Y:S02]  /*0170*/  IMAD.MOV.U32 R11, RZ, RZ, 0x3c09919f ;  /* 0x3c09919fff0b7424 */ /* 0x000fe400078e00ff */
[----:B------:R-:W-:Y:S02]  /*0180*/  VIADD R3, R3, UR4 ;  /* 0x0000000403037c36 */ /* 0x000fe40008000000 */
[----:B0-----:R-:W-:-:S02]  /*0190*/  IMAD.MOV.U32 R8, RZ, RZ, 0x3e235519 ;  /* 0x3e235519ff087424 */ /* 0x001fc400078e00ff */
[----:B--2---:R-:W-:-:S04]  /*01a0*/  FMUL R6, R5, 0.70710676908493041992 ;  /* 0x3f3504f305067820 */ /* 0x004fc80000400000 */
[C---:B------:R-:W-:Y:S01]  /*01b0*/  FMUL R7, R6.reuse, R6 ;  /* 0x0000000606077220 */ /* 0x040fe20000400000 */
[----:B------:R-:W-:-:S04]  /*01c0*/  FSETP.GE.AND P0, PT, |R6|, 1.0029599666595458984, PT ;  /* 0x3f8060fe0600780b */ /* 0x000fc80003f06200 */
[----:B------:R-:W-:Y:S02]  /*01d0*/  FSEL R7, |R6|, R7, P0 ;  /* 0x0000000706077208 */ /* 0x000fe40000000200 */
[----:B------:R-:W-:Y:S02]  /*01e0*/  FSEL R10, R10, 8.4834944573231041431e-05, P0 ;  /* 0x38b1e96a0a0a7808 */ /* 0x000fe40000000000 */
[----:B------:R-:W-:Y:S02]  /*01f0*/  FSEL R12, -R12, -0.00082130916416645050049, P0 ;  /* 0xba574d200c0c7808 */ /* 0x000fe40000000100 */
[----:B------:R-:W-:Y:S02]  /*0200*/  FSEL R9, R11, 0.0052134888246655464172, P0 ;  /* 0x3baad5ea0b097808 */ /* 0x000fe40000000000 */
[----:B------:R-:W-:Y:S01]  /*0210*/  FSEL R11, -R13, -0.026868773624300956726, P0 ;  /* 0xbcdc1be70d0b7808 */ /* 0x000fe20000000100 */
[----:B------:R-:W-:Y:S01]  /*0220*/  FFMA R10, R7, R10, R12 ;  /* 0x0000000a070a7223 */ /* 0x000fe2000000000c */
[----:B------:R-:W-:-:S03]  /*0230*/  IMAD.MOV.U32 R12, RZ, RZ, 0x3f69b4f9 ;  /* 0x3f69b4f9ff0c7424 */ /* 0x000fc600078e00ff */
[C---:B------:R-:W-:Y:S01]  /*0240*/  FFMA R10, R7.reuse, R10, R9 ;  /* 0x0000000a070a7223 */ /* 0x040fe20000000009 */
[----:B------:R-:W-:Y:S02]  /*0250*/  FSEL R9, R8, 0.11284004896879196167, P0 ;  /* 0x3de718af08097808 */ /* 0x000fe40000000000 */
[----:B------:R-:W-:Y:S01]  /*0260*/  MOV R8, 0x3f210a14 ;  /* 0x3f210a1400087802 */ /* 0x000fe20000000f00 */
[----:B------:R-:W-:Y:S01]  /*0270*/  FFMA R10, R7, R10, R11 ;  /* 0x0000000a070a7223 */ /* 0x000fe2000000000b */
[----:B------:R-:W-:-:S03]  /*0280*/  FSEL R11, R12, -0.37612664699554443359, P0 ;  /* 0xbec093ac0c0b7808 */ /* 0x000fc60000000000 */
[C---:B------:R-:W-:Y:S01]  /*0290*/  FFMA R10, R7.reuse, R10, R9 ;  /* 0x0000000a070a7223 */ /* 0x040fe20000000009 */
[----:B------:R-:W-:Y:S02]  /*02a0*/  FSEL R9, R8, 0.12837915122509002686, P0 ;  /* 0x3e0375d308097808 */ /* 0x000fe40000000000 */
[C---:B------:R-:W-:Y:S01]  /*02b0*/  FSEL R8, -R7.reuse, R6, P0 ;  /* 0x0000000607087208 */ /* 0x040fe20000000100 */
[----:B------:R-:W-:-:S04]  /*02c0*/  FFMA R10, R7, R10, R11 ;  /* 0x0000000a070a7223 */ /* 0x000fc8000000000b */
[----:B------:R-:W-:-:S04]  /*02d0*/  FFMA R9, R7, R10, R9 ;  /* 0x0000000a07097223 */ /* 0x000fc80000000009 */
[----:B------:R-:W-:-:S04]  /*02e0*/  FFMA R8, R9, R8, R8 ;  /* 0x0000000809087223 */ /* 0x000fc80000000008 */
[----:B------:R-:W0:Y:S02]  /*02f0*/  @P0 MUFU.EX2 R7, R8 ;  /* 0x0000000800070308 */ /* 0x000e240000000800 */
[----:B0-----:R-:W-:-:S05]  /*0300*/  @P0 FADD R7, -R7, 1 ;  /* 0x3f80000007070421 */ /* 0x001fca0000000100 */
[----:B------:R-:W-:Y:S01]  /*0310*/  @P0 LOP3.LUT R8, R7, 0x80000000, R6, 0xb8, !PT ;  /* 0x8000000007080812 */ /* 0x000fe200078eb806 */
[----:B------:R-:W-:Y:S01]  /*0320*/  FMUL R7, R5, 0.5 ;  /* 0x3f00000005077820 */ /* 0x000fe20000400000 */
[----:B------:R-:W-:-:S03]  /*0330*/  IADD3 R4, P0, PT, R4, UR10, RZ ;  /* 0x0000000a04047c10 */ /* 0x000fc6000ff1e0ff */
[----:B------:R-:W-:Y:S01]  /*0340*/  FADD R6, R8, 1 ;  /* 0x3f80000008067421 */ /* 0x000fe20000000000 */
[----:B------:R-:W-:Y:S02]  /*0350*/  IADD3.X R5, PT, PT, R2, UR11, RZ, P0, !PT ;  /* 0x0000000b02057c10 */ /* 0x000fe400087fe4ff */
[----:B------:R-:W-:Y:S01]  /*0360*/  ISETP.GE.AND P0, PT, R3, UR12, PT ;  /* 0x0000000c03007c0c */ /* 0x000fe2000bf06270 */
[----:B------:R-:W-:-:S05]  /*0370*/  FMUL R7, R6, R7 ;  /* 0x0000000706077220 */ /* 0x000fca0000400000 */
[----:B------:R0:W-:Y:S07]  /*0380*/  STG.E desc[UR6][R4.64], R7 ;  /* 0x0000000704007986 */ /* 0x0001ee000c101906 */
[----:B------:R-:W-:Y:S05]  /*0390*/  @!P0 BRA `(.L_x_0) ;  /* 0xfffffffc00488947 */ /* 0x000fea000383ffff */
[----:B------:R-:W-:Y:S05]  /*03a0*/  EXIT ;  /* 0x000000000000794d */ /* 0x000fea0003800000 */
.L_x_1:
[----:B------:R-:W-:-:S00]  /*03b0*/  BRA `(.L_x_1) ;  /* 0xfffffffc00fc7947 */ /* 0x000fc0000383ffff */
[----:B------:R-:W-:-:S00]  /*03c0*/  NOP ;  /* 0x0000000000007918 */ /* 0x000fc00000000000 */
        /* <DEDUP_REMOVED lines=11> */
.L_x_34:


//--------------------- .text.gelu_fp16           --------------------------
	.section	.text.gelu_fp16,"ax",@progbits
	.align	128
        .global         gelu_fp16
        .type           gelu_fp16,@function
        .size           gelu_fp16,(.L_x_35 - gelu_fp16)
        .other          gelu_fp16,@"STO_CUDA_ENTRY STV_DEFAULT"
gelu_fp16:
.text.gelu_fp16:
        /* <DEDUP_REMOVED lines=12> */
.L_x_2:
[----:B------:R-:W-:Y:S02]  /*00c0*/  IADD3 R2, P0, PT, R0, R3, RZ ;  /* 0x0000000300027210 */ /* 0x000fe40007f1e0ff */
[----:B0-----:R-:W-:-:S03]  /*00d0*/  SHF.R.S32.HI R5, RZ, 0x1f, R3 ;  /* 0x0000001fff057819 */ /* 0x001fc60000011403 */
[----:B------:R-:W-:Y:S01]  /*00e0*/  IMAD.SHL.U32 R4, R2, 0x2, RZ ;  /* 0x0000000202047824 */ /* 0x000fe200078e00ff */
[----:B------:R-:W-:-:S04]  /*00f0*/  LEA.HI.X.SX32 R5, R0, R5, 0x1, P0 ;  /* 0x0000000500057211 */ /* 0x000fc800000f0eff */
[----:B------:R-:W-:Y:S02]  /*0100*/  SHF.L.U64.HI R2, R2, 0x1, R5 ;  /* 0x0000000102027819 */ /* 0x000fe40000010205 */
[----:B------:R-:W-:-:S04]  /*0110*/  IADD3 R8, P0, PT, R4, UR8, RZ ;  /* 0x0000000804087c10 */ /* 0x000fc8000ff1e0ff */
[----:B------:R-:W-:-:S05]  /*0120*/  IADD3.X R9, PT, PT, R2, UR9, RZ, P0, !PT ;  /* 0x0000000902097c10 */ /* 0x000fca00087fe4ff */
[----:B------:R0:W2:Y:S01]  /*0130*/  LDG.E.U16.CONSTANT R6, desc[UR6][R8.64] ;  /* 0x0000000608067981 */ /* 0x0000a2000c1e9500 */
[----:B------:R-:W-:Y:S02]  /*0140*/  IMAD.MOV.U32 R7, RZ, RZ, 0x38eb4c3a ;  /* 0x38eb4c3aff077424 */ /* 0x000fe400078e00ff */
[----:B------:R-:W-:Y:S02]  /*0150*/  IMAD.MOV.U32 R11, RZ, RZ, 0x3aae005b ;  /* 0x3aae005bff0b7424 */ /* 0x000fe400078e00ff */
[----:B------:R-:W-:Y:S02]  /*0160*/  IMAD.MOV.U32 R12, RZ, RZ, 0x3c09919f ;  /* 0x3c09919fff0c7424 */ /* 0x000fe400078e00ff */
[----:B------:R-:W-:Y:S02]  /*0170*/  VIADD R3, R3, UR4 ;  /* 0x0000000403037c36 */ /* 0x000fe40008000000 */
[----:B0-----:R-:W-:Y:S02]  /*0180*/  HFMA2 R9, -RZ, RZ, 1.28515625, -179.25 ;  /* 0x3d24d99aff097431 */ /* 0x001fe400000001ff */
[----:B--2---:R-:W-:-:S05]  /*0190*/  HADD2.F32 R6, -RZ, R6.H0_H0 ;  /* 0x20000006ff067230 */ /* 0x004fca0000004100 */
[C---:B------:R-:W-:Y:S01]  /*01a0*/  FMUL R5, R6.reuse, 0.70710676908493041992 ;  /* 0x3f3504f306057820 */ /* 0x040fe20000400000 */
[----:B------:R-:W-:-:S03]  /*01b0*/  FMUL R6, R6, 0.5 ;  /* 0x3f00000006067820 */ /* 0x000fc60000400000 */
        /* <DEDUP_REMOVED lines=8> */
[----:B------:R-:W-:-:S02]  /*0240*/  IMAD.MOV.U32 R11, RZ, RZ, 0x3e235519 ;  /* 0x3e235519ff0b7424 */ /* 0x000fc400078e00ff */
[----:B------:R-:W-:Y:S02]  /*0250*/  IMAD.MOV.U32 R9, RZ, RZ, 0x3f69b4f9 ;  /* 0x3f69b4f9ff097424 */ /* 0x000fe400078e00ff */
[----:B------:R-:W-:Y:S01]  /*0260*/  FFMA R7, R10, R7, R8 ;  /* 0x000000070a077223 */ /* 0x000fe20000000008 */
[----:B------:R-:W-:-:S03]  /*0270*/  FSEL R8, R11, 0.11284004896879196167, P0 ;  /* 0x3de718af0b087808 */ /* 0x000fc60000000000 */
[C---:B------:R-:W-:Y:S01]  /*0280*/  FFMA R7, R10.reuse, R7, R12 ;  /* 0x000000070a077223 */ /* 0x040fe2000000000c */
[----:B------:R-:W-:Y:S02]  /*0290*/  MOV R11, 0x3f210a14 ;  /* 0x3f210a14000b7802 */ /* 0x000fe40000000f00 */
[----:B------:R-:W-:Y:S01]  /*02a0*/  FSEL R12, R9, -0.37612664699554443359, P0 ;  /* 0xbec093ac090c7808 */ /* 0x000fe20000000000 */
[----:B------:R-:W-:Y:S01]  /*02b0*/  FFMA R7, R10, R7, R8 ;  /* 0x000000070a077223 */ /* 0x000fe20000000008 */
[----:B------:R-:W-:-:S03]  /*02c0*/  FSEL R8, R11, 0.12837915122509002686, P0 ;  /* 0x3e0375d30b087808 */ /* 0x000fc60000000000 */
[C---:B------:R-:W-:Y:S01]  /*02d0*/  FFMA R7, R10.reuse, R7, R12 ;  /* 0x000000070a077223 */ /* 0x040fe2000000000c */
[----:B------:R-:W-:-:S03]  /*02e0*/  FSEL R12, -R10, R5, P0 ;  /* 0x000000050a0c7208 */ /* 0x000fc60000000100 */
[----:B------:R-:W-:-:S04]  /*02f0*/  FFMA R7, R10, R7, R8 ;  /* 0x000000070a077223 */ /* 0x000fc80000000008 */
[----:B------:R-:W-:-:S04]  /*0300*/  FFMA R7, R7, R12, R12 ;  /* 0x0000000c07077223 */ /* 0x000fc8000000000c */
[----:B------:R-:W0:Y:S02]  /*0310*/  @P0 MUFU.EX2 R8, R7 ;  /* 0x0000000700080308 */ /* 0x000e240000000800 */
[----:B0-----:R-:W-:-:S05]  /*0320*/  @P0 FADD R8, -R8, 1 ;  /* 0x3f80000008080421 */ /* 0x001fca0000000100 */
[----:B------:R-:W-:Y:S02]  /*0330*/  @P0 LOP3.LUT R7, R8, 0x80000000, R5, 0xb8, !PT ;  /* 0x8000000008070812 */ /* 0x000fe400078eb805 */
[----:B------:R-:W-:-:S03]  /*0340*/  IADD3 R4, P0, PT, R4, UR10, RZ ;  /* 0x0000000a04047c10 */ /* 0x000fc6000ff1e0ff */
[----:B------:R-:W-:-:S04]  /*0350*/  FADD R5, R7, 1 ;  /* 0x3f80000007057421 */ /* 0x000fc80000000000 */
[----:B------:R-:W-:-:S05]  /*0360*/  FMUL R5, R5, R6 ;  /* 0x0000000605057220 */ /* 0x000fca0000400000 */
[----:B------:R-:W-:Y:S02]  /*0370*/  F2FP.F16.F32.PACK_AB R6, RZ, R5 ;  /* 0x00000005ff06723e */ /* 0x000fe400000000ff */
[----:B------:R-:W-:Y:S02]  /*0380*/  IADD3.X R5, PT, PT, R2, UR11, RZ, P0, !PT ;  /* 0x0000000b02057c10 */ /* 0x000fe400087fe4ff */
[----:B------:R-:W-:-:S03]  /*0390*/  ISETP.GE.AND P0, PT, R3, UR12, PT ;  /* 0x0000000c03007c0c */ /* 0x000fc6000bf06270 */
[----:B------:R0:W-:Y:S10]  /*03a0*/  STG.E.U16 desc[UR6][R4.64], R6 ;  /* 0x0000000604007986 */ /* 0x0001f4000c101506 */
[----:B------:R-:W-:Y:S05]  /*03b0*/  @!P0 BRA `(.L_x_2) ;  /* 0xfffffffc00408947 */ /* 0x000fea000383ffff */
[----:B------:R-:W-:Y:S05]  /*03c0*/  EXIT ;  /* 0x000000000000794d */ /* 0x000fea0003800000 */
.L_x_3:
        /* <DEDUP_REMOVED lines=11> */
.L_x_35:


//--------------------- .text.gelu_bf16           --------------------------
	.section	.text.gelu_bf16,"ax",@progbits
	.align	128
        .global         gelu_bf16
        .type           gelu_bf16,@function
        .size           gelu_bf16,(.L_x_36 - gelu_bf16)
        .other          gelu_bf16,@"STO_CUDA_ENTRY STV_DEFAULT"
gelu_bf16:
.text.gelu_bf16:
        /* <DEDUP_REMOVED lines=12> */
.L_x_4:
        /* <DEDUP_REMOVED lines=13> */
[----:B--2---:R-:W-:-:S04]  /*0190*/  IMAD.U32 R6, R6, 0x10000, RZ ;  /* 0x0001000006067824 */ /* 0x004fc800078e00ff */
        /* <DEDUP_REMOVED lines=29> */
[----:B------:R-:W-:Y:S02]  /*0370*/  F2FP.BF16.F32.PACK_AB R6, RZ, R5 ;  /* 0x00000005ff06723e */ /* 0x000fe400000010ff */
[----:B------:R-:W-:Y:S02]  /*0380*/  IADD3.X R5, PT, PT, R2, UR11, RZ, P0, !PT ;  /* 0x0000000b02057c10 */ /* 0x000fe400087fe4ff */
[----:B------:R-:W-:-:S03]  /*0390*/  ISETP.GE.AND P0, PT, R3, UR12, PT ;  /* 0x0000000c03007c0c */ /* 0x000fc6000bf06270 */
[----:B------:R0:W-:Y:S10]  /*03a0*/  STG.E.U16 desc[UR6][R4.64], R6 ;  /* 0x0000000604007986 */ /* 0x0001f4000c101506 */
[----:B------:R-:W-:Y:S05]  /*03b0*/  @!P0 BRA `(.L_x_4) ;  /* 0xfffffffc00408947 */ /* 0x000fea000383ffff */
[----:B------:R-:W-:Y:S05]  /*03c0*/  EXIT ;  /* 0x000000000000794d */ /* 0x000fea0003800000 */
.L_x_5:
        /* <DEDUP_REMOVED lines=11> */
.L_x_36:


//--------------------- .text.gelu_tanh_and_mul_f32 --------------------------
	.section	.text.gelu_tanh_and_mul_f32,"ax",@progbits
	.align	128
        .global         gelu_tanh_and_mul_f32
        .type           gelu_tanh_and_mul_f32,@function
        .size           gelu_tanh_and_mul_f32,(.L_x_37 - gelu_tanh_and_mul_f32)
        .other          gelu_tanh_and_mul_f32,@"STO_CUDA_ENTRY STV_DEFAULT"
gelu_tanh_and_mul_f32:
.text.gelu_tanh_and_mul_f32:
[----:B------:R-:W-:Y:S01]  /*0000*/  LDC R1, c[0x0][0x37c] ;  /* 0x0000df00ff017b82 */ /* 0x000fe20000000800 */
[----:B------:R-:W0:Y:S07]  /*0010*/  S2R R5, SR_TID.X ;  /* 0x0000000000057919 */ /* 0x000e2e0000002100 */
[----:B------:R-:W0:Y:S02]  /*0020*/  LDC R2, c[0x0][0x390] ;  /* 0x0000e400ff027b82 */ /* 0x000e240000000800 */
[----:B0-----:R-:W-:-:S13]  /*0030*/  ISETP.GE.AND P0, PT, R5, R2, PT ;  /* 0x000000020500720c */ /* 0x001fda0003f06270 */
[----:B------:R-:W-:Y:S05]  /*0040*/  @P0 EXIT ;  /* 0x000000000000094d */ /* 0x000fea0003800000 */
[----:B------:R-:W0:Y:S01]  /*0050*/  S2UR UR4, SR_CTAID.X ;  /* 0x00000000000479c3 */ /* 0x000e220000002500 */
[----:B------:R-:W1:Y:S01]  /*0060*/  LDCU UR5, c[0x0][0x360] ;  /* 0x00006c00ff0577ac */ /* 0x000e620008000800 */
[----:B------:R-:W2:Y:S01]  /*0070*/  LDCU.64 UR6, c[0x0][0x358] ;  /* 0x00006b00ff0677ac */ /* 0x000ea20008000a00 */
[----:B------:R-:W3:Y:S01]  /*0080*/  LDCU.128 UR8, c[0x0][0x380] ;  /* 0x00007000ff0877ac */ /* 0x000ee20008000c00 */
[----:B0-----:R-:W-:-:S05]  /*0090*/  IMAD R3, R2, UR4, RZ ;  /* 0x0000000402037c24 */ /* 0x001fca000f8e02ff */
[----:B-123--:R-:W-:-:S07]  /*00a0*/  SHF.L.U32 R4, R3, 0x1, RZ ;  /* 0x0000000103047819 */ /* 0x00efce00000006ff */
.L_x_6:
[----:B------:R-:W-:Y:S02]  /*00b0*/  SHF.R.S32.HI R6, RZ, 0x1f, R5 ;  /* 0x0000001fff067819 */ /* 0x000fe40000011405 */
[----:B------:R-:W-:-:S04]  /*00c0*/  IADD3 R0, P0, PT, R4, R5, RZ ;  /* 0x0000000504007210 */ /* 0x000fc80007f1e0ff */
[----:B0-----:R-:W-:Y:S02]  /*00d0*/  LEA.HI.X.SX32 R7, R4, R6, 0x1, P0 ;  /* 0x0000000604077211 */ /* 0x001fe400000f0eff */
[----:B------:R-:W-:-:S04]  /*00e0*/  LEA R10, P0, R0, UR10, 0x2 ;  /* 0x0000000a000a7c11 */ /* 0x000fc8000f8010ff */
[----:B------:R-:W-:-:S05]  /*00f0*/  LEA.HI.X R11, R0, UR11, R7, 0x2, P0 ;  /* 0x0000000b000b7c11 */ /* 0x000fca00080f1407 */
[----:B------:R0:W2:Y:S01]  /*0100*/  LDG.E.CONSTANT R8, desc[UR6][R10.64] ;  /* 0x000000060a087981 */ /* 0x0000a2000c1e9900 */
[----:B------:R-:W-:-:S05]  /*0110*/  IMAD.WIDE R12, R2, 0x4, R10 ;  /* 0x00000004020c7825 */ /* 0x000fca00078e020a */
[----:B------:R1:W3:Y:S01]  /*0120*/  LDG.E.CONSTANT R7, desc[UR6][R12.64] ;  /* 0x000000060c077981 */ /* 0x0002e2000c1e9900 */
[----:B------:R-:W-:Y:S01]  /*0130*/  HFMA2 R15, -RZ, RZ, 1.875, 0 ;  /* 0x3f800000ff0f7431 */ /* 0x000fe200000001ff */
[----:B0-----:R-:W-:Y:S01]  /*0140*/  MOV R10, 0x3c80f082 ;  /* 0x3c80f082000a7802 */ /* 0x001fe20000000f00 */
[----:B--2---:R-:W-:-:S04]  /*0150*/  FMUL R9, R8, 0.044714998453855514526 ;  /* 0x3d37271308097820 */ /* 0x004fc80000400000 */
[----:B------:R-:W-:-:S04]  /*0160*/  FMUL R9, R8, R9 ;  /* 0x0000000908097220 */ /* 0x000fc80000400000 */
[----:B------:R-:W-:-:S04]  /*0170*/  FFMA R9, R8, R9, R8 ;  /* 0x0000000908097223 */ /* 0x000fc80000000008 */
[----:B------:R-:W-:-:S04]  /*0180*/  FMUL R9, R9, 0.79788458347320556641 ;  /* 0x3f4c422a09097820 */ /* 0x000fc80000400000 */
[C---:B------:R-:W-:Y:S01]  /*0190*/  FMUL R0, |R9|.reuse, 2.8853900432586669922 ;  /* 0x4038aa3b09007820 */ /* 0x040fe20000400200 */
[C---:B------:R-:W-:Y:S01]  /*01a0*/  FMUL R11, R9.reuse, R9 ;  /* 0x00000009090b7220 */ /* 0x040fe20000400000 */
[C---:B------:R-:W-:Y:S02]  /*01b0*/  FSETP.GE.AND P1, PT, |R9|.reuse, 0.60000002384185791016, PT ;  /* 0x3f19999a0900780b */ /* 0x040fe40003f26200 */
[----:B------:R-:W-:Y:S01]  /*01c0*/  FSETP.GE.AND P0, PT, |R9|, 9.010913848876953125, PT ;  /* 0x41102cb40900780b */ /* 0x000fe20003f06200 */
[C---:B-1----:R-:W-:Y:S01]  /*01d0*/  FFMA R12, R11.reuse, R10, -0.052303962409496307373 ;  /* 0xbd563cae0b0c7423 */ /* 0x042fe2000000000a */
[----:B------:R-:W0:Y:S03]  /*01e0*/  MUFU.EX2 R0, R0 ;  /* 0x0000000000007308 */ /* 0x000e260000000800 */
[----:B------:R-:W-:Y:S01]  /*01f0*/  FFMA R12, R11, R12, 0.1331529766321182251 ;  /* 0x3e0859410b0c7423 */ /* 0x000fe2000000000c */
[----:B0-----:R-:W-:-:S03]  /*0200*/  FADD R14, R0, 1 ;  /* 0x3f800000000e7421 */ /* 0x001fc60000000000 */
[----:B------:R-:W-:-:S04]  /*0210*/  FFMA R0, R11, R12, -0.33332768082618713379 ;  /* 0xbeaaa9ed0b007423 */ /* 0x000fc8000000000c */
[----:B------:R-:W-:Y:S01]  /*0220*/  FFMA R0, R11, R0, RZ ;  /* 0x000000000b007223 */ /* 0x000fe200000000ff */
[----:B------:R-:W0:Y:S02]  /*0230*/  MUFU.RCP R14, R14 ;  /* 0x0000000e000e7308 */ /* 0x000e240000001000 */
[----:B0-----:R-:W-:-:S05]  /*0240*/  FFMA R10, R14, -2, R15 ;  /* 0xc00000000e0a7823 */ /* 0x001fca000000000f */
[----:B------:R-:W-:Y:S02]  /*0250*/  FSEL R10, R10, 1, !P0 ;  /* 0x3f8000000a0a7808 */ /* 0x000fe40004000000 */
[----:B------:R-:W-:Y:S02]  /*0260*/  IADD3 R11, P0, PT, R3, R5, RZ ;  /* 0x00000005030b7210 */ /* 0x000fe40007f1e0ff */
[--C-:B------:R-:W-:Y:S01]  /*0270*/  LOP3.LUT R10, R10, 0x80000000, R9.reuse, 0xb8, !PT ;  /* 0x800000000a0a7812 */ /* 0x100fe200078eb809 */
[----:B------:R-:W-:Y:S01]  /*0280*/  @!P1 FFMA R10, R9, R0, R9 ;  /* 0x00000000090a9223 */ /* 0x000fe20000000009 */
[----:B------:R-:W-:Y:S01]  /*0290*/  FMUL R0, R8, 0.5 ;  /* 0x3f00000008007820 */ /* 0x000fe20000400000 */
[----:B------:R-:W-:Y:S02]  /*02a0*/  LEA.HI.X.SX32 R6, R3, R6, 0x1, P0 ;  /* 0x0000000603067211 */ /* 0x000fe400000f0eff */
[----:B------:R-:W-:Y:S01]  /*02b0*/  FADD R9, R10, 1 ;  /* 0x3f8000000a097421 */ /* 0x000fe20000000000 */
[----:B------:R-:W-:-:S02]  /*02c0*/  LEA R8, P0, R11, UR8, 0x2 ;  /* 0x000000080b087c11 */ /* 0x000fc4000f8010ff */
[----:B------:R-:W-:Y:S01]  /*02d0*/  IADD3 R5, PT, PT, R5, UR5, RZ ;  /* 0x0000000505057c10 */ /* 0x000fe2000fffe0ff */
[----:B------:R-:W-:Y:S01]  /*02e0*/  FMUL R0, R0, R9 ;  /* 0x0000000900007220 */ /* 0x000fe20000400000 */
[----:B------:R-:W-:Y:S02]  /*02f0*/  LEA.HI.X R9, R11, UR9, R6, 0x2, P0 ;  /* 0x000000090b097c11 */ /* 0x000fe400080f1406 */
[----:B------:R-:W-:Y:S01]  /*0300*/  ISETP.GE.AND P0, PT, R5, R2, PT ;  /* 0x000000020500720c */ /* 0x000fe20003f06270 */
[----:B---3--:R-:W-:-:S05]  /*0310*/  FMUL R7, R0, R7 ;  /* 0x0000000700077220 */ /* 0x008fca0000400000 */
[----:B------:R0:W-:Y:S07]  /*0320*/  STG.E desc[UR6][R8.64], R7 ;  /* 0x0000000708007986 */ /* 0x0001ee000c101906 */
[----:B------:R-:W-:Y:S05]  /*0330*/  @!P0 BRA `(.L_x_6) ;  /* 0xfffffffc005c8947 */ /* 0x000fea000383ffff */
[----:B------:R-:W-:Y:S05]  /*0340*/  EXIT ;  /* 0x000000000000794d */ /* 0x000fea0003800000 */
.L_x_7:
        /* <DEDUP_REMOVED lines=11> */
.L_x_37:


//--------------------- .text.gelu_and_mul_f32    --------------------------
	.section	.text.gelu_and_mul_f32,"ax",@progbits
	.align	128
        .global         gelu_and_mul_f32
        .type           gelu_and_mul_f32,@function
        .size           gelu_and_mul_f32,(.L_x_38 - gelu_and_mul_f32)
        .other          gelu_and_mul_f32,@"STO_CUDA_ENTRY STV_DEFAULT"
gelu_and_mul_f32:
.text.gelu_and_mul_f32:
[----:B------:R-:W-:Y:S01]  /*0000*/  LDC R1, c[0x0][0x37c] ;  /* 0x0000df00ff017b82 */ /* 0x000fe20000000800 */
[----:B------:R-:W0:Y:S01]  /*0010*/  S2R R5, SR_TID.X ;  /* 0x0000000000057919 */ /* 0x000e220000002100 */
[----:B------:R-:W0:Y:S02]  /*0020*/  LDCU UR5, c[0x0][0x390] ;  /* 0x00007200ff0577ac */ /* 0x000e240008000800 */
[----:B0-----:R-:W-:-:S13]  /*0030*/  ISETP.GE.AND P0, PT, R5, UR5, PT ;  /* 0x0000000505007c0c */ /* 0x001fda000bf06270 */
[----:B------:R-:W-:Y:S05]  /*0040*/  @P0 EXIT ;  /* 0x000000000000094d */ /* 0x000fea0003800000 */
[----:B------:R-:W0:Y:S01]  /*0050*/  S2R R2, SR_CTAID.X ;  /* 0x0000000000027919 */ /* 0x000e220000002500 */
[----:B------:R-:W1:Y:S01]  /*0060*/  LDC R0, c[0x0][0x390] ;  /* 0x0000e400ff007b82 */ /* 0x000e620000000800 */
[----:B------:R-:W2:Y:S01]  /*0070*/  LDCU UR4, c[0x0][0x360] ;  /* 0x00006c00ff0477ac */ /* 0x000ea20008000800 */
[----:B------:R-:W3:Y:S01]  /*0080*/  LDCU.64 UR6, c[0x0][0x358] ;  /* 0x00006b00ff0677ac */ /* 0x000ee20008000a00 */
[----:B------:R-:W4:Y:S01]  /*0090*/  LDCU.64 UR8, c[0x0][0x388] ;  /* 0x00007100ff0877ac */ /* 0x000f220008000a00 */
[----:B------:R-:W0:Y:S02]  /*00a0*/  LDCU.64 UR10, c[0x0][0x380] ;  /* 0x00007000ff0a77ac */ /* 0x000e240008000a00 */
[----:B0-----:R-:W-:-:S04]  /*00b0*/  IMAD R2, R2, UR5, RZ ;  /* 0x0000000502027c24 */ /* 0x001fc8000f8e02ff */
[----:B--234-:R-:W-:-:S07]  /*00c0*/  IMAD.SHL.U32 R3, R2, 0x2, RZ ;  /* 0x0000000202037824 */ /* 0x01cfce00078e00ff */
.L_x_8:
[----:B------:R-:W-:Y:S02]  /*00d0*/  SHF.R.S32.HI R4, RZ, 0x1f, R5 ;  /* 0x0000001fff047819 */ /* 0x000fe40000011405 */
[----:B------:R-:W-:-:S04]  /*00e0*/  IADD3 R6, P0, PT, R3, R5, RZ ;  /* 0x0000000503067210 */ /* 0x000fc80007f1e0ff */
[----:B0-----:R-:W-:Y:S02]  /*00f0*/  LEA.HI.X.SX32 R7, R3, R4, 0x1, P0 ;  /* 0x0000000403077211 */ /* 0x001fe400000f0eff */
[----:B------:R-:W-:-:S04]  /*0100*/  LEA R12, P0, R6, UR8, 0x2 ;  /* 0x00000008060c7c11 */ /* 0x000fc8000f8010ff */
[----:B------:R-:W-:-:S05]  /*0110*/  LEA.HI.X R13, R6, UR9, R7, 0x2, P0 ;  /* 0x00000009060d7c11 */ /* 0x000fca00080f1407 */
[----:B------:R0:W2:Y:S01]  /*0120*/  LDG.E.CONSTANT R6, desc[UR6][R12.64] ;  /* 0x000000060c067981 */ /* 0x0000a2000c1e9900 */
[----:B-1----:R-:W-:-:S05]  /*0130*/  IMAD.WIDE R10, R0, 0x4, R12 ;  /* 0x00000004000a7825 */ /* 0x002fca00078e020c */
[----:B------:R1:W3:Y:S01]  /*0140*/  LDG.E.CONSTANT R7, desc[UR6][R10.64] ;  /* 0x000000060a077981 */ /* 0x0002e2000c1e9900 */
[----:B------:R-:W-:Y:S02]  /*0150*/  HFMA2 R16, -RZ, RZ, 1.0087890625, -0.000686168670654296875 ;  /* 0x3c09919fff107431 */ /* 0x000fe400000001ff */
[----:B------:R-:W-:Y:S02]  /*0160*/  IMAD.MOV.U32 R14, RZ, RZ, 0x38eb4c3a ;  /* 0x38eb4c3aff0e7424 */ /* 0x000fe400078e00ff */
[----:B------:R-:W-:Y:S02]  /*0170*/  IMAD.MOV.U32 R15, RZ, RZ, 0x3aae005b ;  /* 0x3aae005bff0f7424 */ /* 0x000fe400078e00ff */
[----:B0-----:R-:W-:Y:S02]  /*0180*/  IMAD.MOV.U32 R13, RZ, RZ, 0x3d24d99a ;  /* 0x3d24d99aff0d7424 */ /* 0x001fe400078e00ff */
[----:B-1----:R-:W-:Y:S02]  /*0190*/  IMAD.MOV.U32 R10, RZ, RZ, 0x3e235519 ;  /* 0x3e235519ff0a7424 */ /* 0x002fe400078e00ff */
        /* <DEDUP_REMOVED lines=9> */
[----:B------:R-:W-:-:S03]  /*0230*/  MOV R14, 0x3f69b4f9 ;  /* 0x3f69b4f9000e7802 */ /* 0x000fc60000000f00 */
[C---:B------:R-:W-:Y:S01]  /*0240*/  FFMA R12, R9.reuse, R12, R11 ;  /* 0x0000000c090c7223 */ /* 0x040fe2000000000b */
[----:B------:R-:W-:Y:S01]  /*0250*/  FSEL R11, R10, 0.11284004896879196167, P0 ;  /* 0x3de718af0a0b7808 */ /* 0x000fe20000000000 */
[----:B------:R-:W-:Y:S02]  /*0260*/  IMAD.MOV.U32 R10, RZ, RZ, 0x3f210a14 ;  /* 0x3f210a14ff0a7424 */ /* 0x000fe400078e00ff */
        /* <DEDUP_REMOVED lines=12> */
[----:B------:R-:W-:Y:S02]  /*0330*/  IADD3 R11, P0, PT, R2, R5, RZ ;  /* 0x00000005020b7210 */ /* 0x000fe40007f1e0ff */
[----:B------:R-:W-:Y:S01]  /*0340*/  IADD3 R5, PT, PT, R5, UR4, RZ ;  /* 0x0000000405057c10 */ /* 0x000fe2000fffe0ff */
[----:B------:R-:W-:Y:S01]  /*0350*/  FADD R6, R10, 1 ;  /* 0x3f8000000a067421 */ /* 0x000fe20000000000 */
[----:B------:R-:W-:Y:S02]  /*0360*/  LEA.HI.X.SX32 R4, R2, R4, 0x1, P0 ;  /* 0x0000000402047211 */ /* 0x000fe400000f0eff */
[----:B------:R-:W-:Y:S01]  /*0370*/  LEA R8, P0, R11, UR10, 0x2 ;  /* 0x0000000a0b087c11 */ /* 0x000fe2000f8010ff */
[----:B------:R-:W-:-:S03]  /*0380*/  FMUL R6, R6, R9 ;  /* 0x0000000906067220 */ /* 0x000fc60000400000 */
[----:B------:R-:W-:Y:S01]  /*0390*/  LEA.HI.X R9, R11, UR11, R4, 0x2, P0 ;  /* 0x0000000b0b097c11 */ /* 0x000fe200080f1404 */
[----:B---3--:R-:W-:Y:S01]  /*03a0*/  FMUL R7, R6, R7 ;  /* 0x0000000706077220 */ /* 0x008fe20000400000 */
[----:B------:R-:W-:-:S04]  /*03b0*/  ISETP.GE.AND P0, PT, R5, R0, PT ;  /* 0x000000000500720c */ /* 0x000fc80003f06270 */
[----:B------:R0:W-:Y:S09]  /*03c0*/  STG.E desc[UR6][R8.64], R7 ;  /* 0x0000000708007986 */ /* 0x0001f2000c101906 */
[----:B------:R-:W-:Y:S05]  /*03d0*/  @!P0 BRA `(.L_x_8) ;  /* 0xfffffffc003c8947 */ /* 0x000fea000383ffff */
[----:B------:R-:W-:Y:S05]  /*03e0*/  EXIT ;  /* 0x000000000000794d */ /* 0x000fea0003800000 */
.L_x_9:
        /* <DEDUP_REMOVED lines=9> */
.L_x_38:


//--------------------- .text.gelu_tanh_and_mul_fp16 --------------------------
	.section	.text.gelu_tanh_and_mul_fp16,"ax",@progbits
	.align	128
        .global         gelu_tanh_and_mul_fp16
        .type           gelu_tanh_and_mul_fp16,@function
        .size           gelu_tanh_and_mul_fp16,(.L_x_39 - gelu_tanh_and_mul_fp16)
        .other          gelu_tanh_and_mul_fp16,@"STO_CUDA_ENTRY STV_DEFAULT"
gelu_tanh_and_mul_fp16:
.text.gelu_tanh_and_mul_fp16:
        /* <DEDUP_REMOVED lines=11> */
.L_x_10:
[----:B0-----:R-:W-:Y:S02]  /*00b0*/  SHF.R.S32.HI R6, RZ, 0x1f, R5 ;  /* 0x0000001fff067819 */ /* 0x001fe40000011405 */
[----:B------:R-:W-:-:S04]  /*00c0*/  IADD3 R0, P0, PT, R4, R5, RZ ;  /* 0x0000000504007210 */ /* 0x000fc80007f1e0ff */
[----:B------:R-:W-:Y:S02]  /*00d0*/  LEA.HI.X.SX32 R7, R4, R6, 0x1, P0 ;  /* 0x0000000604077211 */ /* 0x000fe400000f0eff */
[----:B------:R-:W-:-:S04]  /*00e0*/  LEA R8, P0, R0, UR10, 0x1 ;  /* 0x0000000a00087c11 */ /* 0x000fc8000f8008ff */
[----:B------:R-:W-:-:S05]  /*00f0*/  LEA.HI.X R9, R0, UR11, R7, 0x1, P0 ;  /* 0x0000000b00097c11 */ /* 0x000fca00080f0c07 */
[----:B------:R0:W2:Y:S01]  /*0100*/  LDG.E.U16.CONSTANT R0, desc[UR6][R8.64] ;  /* 0x0000000608007981 */ /* 0x0000a2000c1e9500 */
[----:B------:R-:W-:-:S06]  /*0110*/  IMAD.WIDE R10, R2, 0x2, R8 ;  /* 0x00000002020a7825 */ /* 0x000fcc00078e0208 */
[----:B------:R-:W3:Y:S01]  /*0120*/  LDG.E.U16.CONSTANT R10, desc[UR6][R10.64] ;  /* 0x000000060a0a7981 */ /* 0x000ee2000c1e9500 */
[----:B------:R-:W-:Y:S01]  /*0130*/  MOV R14, 0x3c80f082 ;  /* 0x3c80f082000e7802 */ /* 0x000fe20000000f00 */
[----:B0-----:R-:W-:Y:S02]  /*0140*/  HFMA2 R8, -RZ, RZ, 1.875, 0 ;  /* 0x3f800000ff087431 */ /* 0x001fe400000001ff */
[----:B--2---:R-:W-:-:S05]  /*0150*/  HADD2.F32 R7, -RZ, R0.H0_H0 ;  /* 0x20000000ff077230 */ /* 0x004fca0000004100 */
[----:B------:R-:W-:Y:S01]  /*0160*/  FMUL R0, R7, 0.044714998453855514526 ;  /* 0x3d37271307007820 */ /* 0x000fe20000400000 */
[----:B---3--:R-:W-:-:S03]  /*0170*/  HADD2.F32 R10, -RZ, R10.H0_H0 ;  /* 0x2000000aff0a7230 */ /* 0x008fc60000004100 */
[----:B------:R-:W-:-:S04]  /*0180*/  FMUL R0, R7, R0 ;  /* 0x0000000007007220 */ /* 0x000fc80000400000 */
[C---:B------:R-:W-:Y:S01]  /*0190*/  FFMA R0, R7.reuse, R0, R7 ;  /* 0x0000000007007223 */ /* 0x040fe20000000007 */
[----:B------:R-:W-:-:S03]  /*01a0*/  FMUL R7, R7, 0.5 ;  /* 0x3f00000007077820 */ /* 0x000fc60000400000 */
[----:B------:R-:W-:-:S04]  /*01b0*/  FMUL R12, R0, 0.79788458347320556641 ;  /* 0x3f4c422a000c7820 */ /* 0x000fc80000400000 */
[C---:B------:R-:W-:Y:S01]  /*01c0*/  FMUL R0, |R12|.reuse, 2.8853900432586669922 ;  /* 0x4038aa3b0c007820 */ /* 0x040fe20000400200 */
[C---:B------:R-:W-:Y:S01]  /*01d0*/  FMUL R11, R12.reuse, R12 ;  /* 0x0000000c0c0b7220 */ /* 0x040fe20000400000 */
[C---:B------:R-:W-:Y:S02]  /*01e0*/  FSETP.GE.AND P1, PT, |R12|.reuse, 0.60000002384185791016, PT ;  /* 0x3f19999a0c00780b */ /* 0x040fe40003f26200 */
[----:B------:R-:W-:Y:S01]  /*01f0*/  FSETP.GE.AND P0, PT, |R12|, 9.010913848876953125, PT ;  /* 0x41102cb40c00780b */ /* 0x000fe20003f06200 */
[C---:B------:R-:W-:Y:S01]  /*0200*/  FFMA R14, R11.reuse, R14, -0.052303962409496307373 ;  /* 0xbd563cae0b0e7423 */ /* 0x040fe2000000000e */
        /* <DEDUP_REMOVED lines=11> */
[----:B------:R-:W-:-:S03]  /*02c0*/  IADD3 R5, PT, PT, R5, UR5, RZ ;  /* 0x0000000505057c10 */ /* 0x000fc6000fffe0ff */
[----:B------:R-:W-:Y:S01]  /*02d0*/  FADD R0, R9, 1 ;  /* 0x3f80000009007421 */ /* 0x000fe20000000000 */
[----:B------:R-:W-:Y:S02]  /*02e0*/  LEA.HI.X.SX32 R9, R3, R6, 0x1, P0 ;  /* 0x0000000603097211 */ /* 0x000fe400000f0eff */
[----:B------:R-:W-:Y:S01]  /*02f0*/  LEA R6, P0, R8, UR8, 0x1 ;  /* 0x0000000808067c11 */ /* 0x000fe2000f8008ff */
[----:B------:R-:W-:-:S04]  /*0300*/  FMUL R7, R7, R0 ;  /* 0x0000000007077220 */ /* 0x000fc80000400000 */
[----:B------:R-:W-:-:S05]  /*0310*/  FMUL R7, R10, R7 ;  /* 0x000000070a077220 */ /* 0x000fca0000400000 */
[----:B------:R-:W-:Y:S02]  /*0320*/  F2FP.F16.F32.PACK_AB R0, RZ, R7 ;  /* 0x00000007ff00723e */ /* 0x000fe400000000ff */
[----:B------:R-:W-:Y:S02]  /*0330*/  LEA.HI.X R7, R8, UR9, R9, 0x1, P0 ;  /* 0x0000000908077c11 */ /* 0x000fe400080f0c09 */
[----:B------:R-:W-:-:S03]  /*0340*/  ISETP.GE.AND P0, PT, R5, R2, PT ;  /* 0x000000020500720c */ /* 0x000fc60003f06270 */
[----:B------:R0:W-:Y:S10]  /*0350*/  STG.E.U16 desc[UR6][R6.64], R0 ;  /* 0x0000000006007986 */ /* 0x0001f4000c101506 */
[----:B------:R-:W-:Y:S05]  /*0360*/  @!P0 BRA `(.L_x_10) ;  /* 0xfffffffc00508947 */ /* 0x000fea000383ffff */
[----:B------:R-:W-:Y:S05]  /*0370*/  EXIT ;  /* 0x000000000000794d */ /* 0x000fea0003800000 */
.L_x_11:
        /* <DEDUP_REMOVED lines=16> */
.L_x_39:


//--------------------- .text.gelu_and_mul_fp16   --------------------------
	.section	.text.gelu_and_mul_fp16,"ax",@progbits
	.align	128
        .global         gelu_and_mul_fp16
        .type           gelu_and_mul_fp16,@function
        .size           gelu_and_mul_fp16,(.L_x_40 - gelu_and_mul_fp16)
        .other          gelu_and_mul_fp16,@"STO_CUDA_ENTRY STV_DEFAULT"
gelu_and_mul_fp16:
.text.gelu_and_mul_fp16:
        /* <DEDUP_REMOVED lines=13> */
.L_x_12:
[----:B0-----:R-:W-:Y:S02]  /*00d0*/  SHF.R.S32.HI R4, RZ, 0x1f, R5 ;  /* 0x0000001fff047819 */ /* 0x001fe40000011405 */
[----:B------:R-:W-:-:S04]  /*00e0*/  IADD3 R6, P0, PT, R3, R5, RZ ;  /* 0x0000000503067210 */ /* 0x000fc80007f1e0ff */
[----:B------:R-:W-:Y:S02]  /*00f0*/  LEA.HI.X.SX32 R7, R3, R4, 0x1, P0 ;  /* 0x0000000403077211 */ /* 0x000fe400000f0eff */
[----:B------:R-:W-:-:S04]  /*0100*/  LEA R10, P0, R6, UR8, 0x1 ;  /* 0x00000008060a7c11 */ /* 0x000fc8000f8008ff */
[----:B------:R-:W-:-:S05]  /*0110*/  LEA.HI.X R11, R6, UR9, R7, 0x1, P0 ;  /* 0x00000009060b7c11 */ /* 0x000fca00080f0c07 */
[----:B------:R-:W2:Y:S01]  /*0120*/  LDG.E.U16.CONSTANT R8, desc[UR6][R10.64] ;  /* 0x000000060a087981 */ /* 0x000ea2000c1e9500 */
[----:B-1----:R-:W-:-:S05]  /*0130*/  IMAD.WIDE R12, R0, 0x2, R10 ;  /* 0x00000002000c7825 */ /* 0x002fca00078e020a */
[----:B------:R0:W3:Y:S01]  /*0140*/  LDG.E.U16.CONSTANT R6, desc[UR6][R12.64] ;  /* 0x000000060c067981 */ /* 0x0000e2000c1e9500 */
[----:B------:R-:W-:Y:S02]  /*0150*/  HFMA2 R16, -RZ, RZ, 1.0087890625, -0.000686168670654296875 ;  /* 0x3c09919fff107431 */ /* 0x000fe400000001ff */
[----:B------:R-:W-:Y:S02]  /*0160*/  IMAD.MOV.U32 R9, RZ, RZ, 0x38eb4c3a ;  /* 0x38eb4c3aff097424 */ /* 0x000fe400078e00ff */
[----:B------:R-:W-:Y:S02]  /*0170*/  IMAD.MOV.U32 R15, RZ, RZ, 0x3aae005b ;  /* 0x3aae005bff0f7424 */ /* 0x000fe400078e00ff */
[----:B0-----:R-:W-:Y:S01]  /*0180*/  IMAD.MOV.U32 R12, RZ, RZ, 0x3d24d99a ;  /* 0x3d24d99aff0c7424 */ /* 0x001fe200078e00ff */
[----:B------:R-:W-:Y:S01]  /*0190*/  MOV R13, 0x3f69b4f9 ;  /* 0x3f69b4f9000d7802 */ /* 0x000fe20000000f00 */
[----:B--2---:R-:W-:-:S05]  /*01a0*/  HADD2.F32 R8, -RZ, R8.H0_H0 ;  /* 0x20000008ff087230 */ /* 0x004fca0000004100 */
[C---:B------:R-:W-:Y:S01]  /*01b0*/  FMUL R7, R8.reuse, 0.70710676908493041992 ;  /* 0x3f3504f308077820 */ /* 0x040fe20000400000 */
[----:B------:R-:W-:Y:S01]  /*01c0*/  FMUL R8, R8, 0.5 ;  /* 0x3f00000008087820 */ /* 0x000fe20000400000 */
[----:B---3--:R-:W-:Y:S02]  /*01d0*/  HADD2.F32 R6, -RZ, R6.H0_H0 ;  /* 0x20000006ff067230 */ /* 0x008fe40000004100 */
        /* <DEDUP_REMOVED lines=9> */
[C---:B------:R-:W-:Y:S02]  /*0270*/  FFMA R9, R14.reuse, R9, R10 ;  /* 0x000000090e097223 */ /* 0x040fe4000000000a */
[----:B------:R-:W-:Y:S01]  /*0280*/  FSEL R10, R11, 0.11284004896879196167, P0 ;  /* 0x3de718af0b0a7808 */ /* 0x000fe20000000000 */
[----:B------:R-:W-:Y:S02]  /*0290*/  IMAD.MOV.U32 R11, RZ, RZ, 0x3f210a14 ;  /* 0x3f210a14ff0b7424 */ /* 0x000fe400078e00ff */
[----:B------:R-:W-:Y:S01]  /*02a0*/  FFMA R9, R14, R9, R12 ;  /* 0x000000090e097223 */ /* 0x000fe2000000000c */
[----:B------:R-:W-:-:S03]  /*02b0*/  FSEL R12, R13, -0.37612664699554443359, P0 ;  /* 0xbec093ac0d0c7808 */ /* 0x000fc60000000000 */
        /* <DEDUP_REMOVED lines=8> */
[----:B------:R-:W-:-:S05]  /*0340*/  @P0 LOP3.LUT R9, R10, 0x80000000, R7, 0xb8, !PT ;  /* 0x800000000a090812 */ /* 0x000fca00078eb807 */
[----:B------:R-:W-:-:S04]  /*0350*/  FADD R7, R9, 1 ;  /* 0x3f80000009077421 */ /* 0x000fc80000000000 */
[----:B------:R-:W-:Y:S01]  /*0360*/  FMUL R7, R7, R8 ;  /* 0x0000000807077220 */ /* 0x000fe20000400000 */
[----:B------:R-:W-:Y:S02]  /*0370*/  IADD3 R8, P0, PT, R2, R5, RZ ;  /* 0x0000000502087210 */ /* 0x000fe40007f1e0ff */
[----:B------:R-:W-:Y:S01]  /*0380*/  IADD3 R5, PT, PT, R5, UR4, RZ ;  /* 0x0000000405057c10 */ /* 0x000fe2000fffe0ff */
[----:B------:R-:W-:Y:S01]  /*0390*/  FMUL R7, R6, R7 ;  /* 0x0000000706077220 */ /* 0x000fe20000400000 */
[----:B------:R-:W-:Y:S02]  /*03a0*/  LEA.HI.X.SX32 R11, R2, R4, 0x1, P0 ;  /* 0x00000004020b7211 */ /* 0x000fe400000f0eff */
[C---:B------:R-:W-:Y:S02]  /*03b0*/  LEA R6, P0, R8.reuse, UR10, 0x1 ;  /* 0x0000000a08067c11 */ /* 0x040fe4000f8008ff */
[----:B------:R-:W-:Y:S02]  /*03c0*/  F2FP.F16.F32.PACK_AB R4, RZ, R7 ;  /* 0x00000007ff04723e */ /* 0x000fe400000000ff */
[----:B------:R-:W-:-:S02]  /*03d0*/  LEA.HI.X R7, R8, UR11, R11, 0x1, P0 ;  /* 0x0000000b08077c11 */ /* 0x000fc400080f0c0b */
[----:B------:R-:W-:-:S03]  /*03e0*/  ISETP.GE.AND P0, PT, R5, R0, PT ;  /* 0x000000000500720c */ /* 0x000fc60003f06270 */
[----:B------:R0:W-:Y:S10]  /*03f0*/  STG.E.U16 desc[UR6][R6.64], R4 ;  /* 0x0000000406007986 */ /* 0x0001f4000c101506 */
[----:B------:R-:W-:Y:S05]  /*0400*/  @!P0 BRA `(.L_x_12) ;  /* 0xfffffffc00308947 */ /* 0x000fea000383ffff */
[----:B------:R-:W-:Y:S05]  /*0410*/  EXIT ;  /* 0x000000000000794d */ /* 0x000fea0003800000 */
.L_x_13:
        /* <DEDUP_REMOVED lines=14> */
.L_x_40:


//--------------------- .text.silu_and_mul_bf16   --------------------------
	.section	.text.silu_and_mul_bf16,"ax",@progbits
	.align	128
        .global         silu_and_mul_bf16
        .type           silu_and_mul_bf16,@function
        .size           silu_and_mul_bf16,(.L_x_33 - silu_and_mul_bf16)
        .other          silu_and_mul_bf16,@"STO_CUDA_ENTRY STV_DEFAULT"
silu_and_mul_bf16:
.text.silu_and_mul_bf16:
        /* <DEDUP_REMOVED lines=13> */
.L_x_16:
[----:B------:R-:W-:Y:S02]  /*00d0*/  SHF.R.S32.HI R7, RZ, 0x1f, R6 ;  /* 0x0000001fff077819 */ /* 0x000fe40000011406 */
[----:B------:R-:W-:-:S04]  /*00e0*/  IADD3 R0, P0, PT, R5, R6, RZ ;  /* 0x0000000605007210 */ /* 0x000fc80007f1e0ff */
[----:B0-----:R-:W-:Y:S02]  /*00f0*/  LEA.HI.X.SX32 R3, R5, R7, 0x1, P0 ;  /* 0x0000000705037211 */ /* 0x001fe400000f0eff */
[----:B------:R-:W-:-:S04]  /*0100*/  LEA R8, P0, R0, UR8, 0x1 ;  /* 0x0000000800087c11 */ /* 0x000fc8000f8008ff */
[----:B------:R-:W-:-:S05]  /*0110*/  LEA.HI.X R9, R0, UR9, R3, 0x1, P0 ;  /* 0x0000000900097c11 */ /* 0x000fca00080f0c03 */
[----:B------:R0:W2:Y:S01]  /*0120*/  LDG.E.U16.CONSTANT R0, desc[UR6][R8.64] ;  /* 0x0000000608007981 */ /* 0x0000a2000c1e9500 */
[----:B-1----:R-:W-:-:S06]  /*0130*/  IMAD.WIDE R10, R2, 0x2, R8 ;  /* 0x00000002020a7825 */ /* 0x002fcc00078e0208 */
[----:B------:R1:W3:Y:S01]  /*0140*/  LDG.E.U16.CONSTANT R10, desc[UR6][R10.64] ;  /* 0x000000060a0a7981 */ /* 0x0002e2000c1e9500 */
[----:B------:R-:W-:Y:S01]  /*0150*/  IMAD.MOV.U32 R3, RZ, RZ, 0x3bbb989d ;  /* 0x3bbb989dff037424 */ /* 0x000fe200078e00ff */
[----:B------:R-:W-:Y:S01]  /*0160*/  BSSY.RECONVERGENT B0, `(.L_x_14) ;  /* 0x000001a000007945 */ /* 0x000fe20003800200 */
[----:B------:R-:W-:Y:S02]  /*0170*/  IMAD.MOV.U32 R12, RZ, RZ, 0x437c0000 ;  /* 0x437c0000ff0c7424 */ /* 0x000fe400078e00ff */
[----:B0-----:R-:W-:Y:S02]  /*0180*/  IMAD.MOV.U32 R9, RZ, RZ, R6 ;  /* 0x000000ffff097224 */ /* 0x001fe400078e0006 */
[----:B------:R-:W-:-:S05]  /*0190*/  VIADD R6, R6, UR4 ;  /* 0x0000000406067c36 */ /* 0x000fca0008000000 */
[----:B------:R-:W-:Y:S01]  /*01a0*/  ISETP.GE.AND P2, PT, R6, R2, PT ;  /* 0x000000020600720c */ /* 0x000fe20003f46270 */
[----:B--2---:R-:W-:-:S04]  /*01b0*/  IMAD.U32 R0, R0, 0x10000, RZ ;  /* 0x0001000000007824 */ /* 0x004fc800078e00ff */
[----:B------:R-:W-:-:S04]  /*01c0*/  FFMA.SAT R3, R0, -R3, 0.5 ;  /* 0x3f00000000037423 */ /* 0x000fc80000002803 */
[----:B------:R-:W-:-:S04]  /*01d0*/  FFMA.RM R3, R3, R12, 12582913 ;  /* 0x4b40000103037423 */ /* 0x000fc8000000400c */
[C---:B------:R-:W-:Y:S01]  /*01e0*/  FADD R13, R3.reuse, -12583039 ;  /* 0xcb40007f030d7421 */ /* 0x040fe20000000000 */
[----:B------:R-:W-:-:S03]  /*01f0*/  IMAD.SHL.U32 R3, R3, 0x800000, RZ ;  /* 0x0080000003037824 */ /* 0x000fc600078e00ff */
[----:B------:R-:W-:-:S04]  /*0200*/  FFMA R13, R0, -1.4426950216293334961, -R13 ;  /* 0xbfb8aa3b000d7823 */ /* 0x000fc8000000080d */
[----:B------:R-:W-:-:S04]  /*0210*/  FFMA R13, R0, -1.925963033500011079e-08, R13 ;  /* 0xb2a57060000d7823 */ /* 0x000fc8000000000d */
[----:B------:R-:W0:Y:S02]  /*0220*/  MUFU.EX2 R8, R13 ;  /* 0x0000000d00087308 */ /* 0x000e240000000800 */
[----:B0-----:R-:W-:-:S06]  /*0230*/  FFMA R14, R3, R8, 1 ;  /* 0x3f800000030e7423 */ /* 0x001fcc0000000008 */
[----:B------:R-:W0:Y:S08]  /*0240*/  MUFU.RCP R3, R14 ;  /* 0x0000000e00037308 */ /* 0x000e300000001000 */
[----:B------:R-:W2:Y:S01]  /*0250*/  FCHK P0, R0, R14 ;  /* 0x0000000e00007302 */ /* 0x000ea20000000000 */
[----:B0-----:R-:W-:-:S04]  /*0260*/  FFMA R8, -R14, R3, 1 ;  /* 0x3f8000000e087423 */ /* 0x001fc80000000103 */
[----:B------:R-:W-:-:S04]  /*0270*/  FFMA R3, R3, R8, R3 ;  /* 0x0000000803037223 */ /* 0x000fc80000000003 */
[----:B------:R-:W-:-:S04]  /*0280*/  FFMA R8, R0, R3, RZ ;  /* 0x0000000300087223 */ /* 0x000fc800000000ff */
[----:B-1----:R-:W-:-:S04]  /*0290*/  FFMA R11, -R14, R8, R0 ;  /* 0x000000080e0b7223 */ /* 0x002fc80000000100 */
[----:B------:R-:W-:Y:S01]  /*02a0*/  FFMA R3, R3, R11, R8 ;  /* 0x0000000b03037223 */ /* 0x000fe20000000008 */
[----:B---3--:R-:W-:Y:S01]  /*02b0*/  IMAD.U32 R8, R10, 0x10000, RZ ;  /* 0x000100000a087824 */ /* 0x008fe200078e00ff */
[----:B--2---:R-:W-:Y:S06]  /*02c0*/  @!P0 BRA `(.L_x_15) ;  /* 0x00000000000c8947 */ /* 0x004fec0003800000 */
[----:B------:R-:W-:-:S07]  /*02d0*/  MOV R10, 0x2f0 ;  /* 0x000002f0000a7802 */ /* 0x000fce0000000f00 */
[----:B------:R-:W-:Y:S05]  /*02e0*/  CALL.REL.NOINC `($__internal_0_$__cuda_sm3x_div_rn_noftz_f32_slowpath) ;  /* 0x00000000002c7944 */ /* 0x000fea0003c00000 */
[----:B------:R-:W-:-:S07]  /*02f0*/  IMAD.MOV.U32 R3, RZ, RZ, R0 ;  /* 0x000000ffff037224 */ /* 0x000fce00078e0000 */
.L_x_15:
[----:B------:R-:W-:Y:S05]  /*0300*/  BSYNC.RECONVERGENT B0 ;  /* 0x0000000000007941 */ /* 0x000fea0003800200 */
.L_x_14:
[----:B------:R-:W-:Y:S01]  /*0310*/  IADD3 R0, P0, PT, R4, R9, RZ ;  /* 0x0000000904007210 */ /* 0x000fe20007f1e0ff */
[----:B------:R-:W-:-:S03]  /*0320*/  FMUL R3, R8, R3 ;  /* 0x0000000308037220 */ /* 0x000fc60000400000 */
[----:B------:R-:W-:Y:S02]  /*0330*/  LEA.HI.X.SX32 R7, R4, R7, 0x1, P0 ;  /* 0x0000000704077211 */ /* 0x000fe400000f0eff */
[C---:B------:R-:W-:Y:S02]  /*0340*/  LEA R8, P0, R0.reuse, UR10, 0x1 ;  /* 0x0000000a00087c11 */ /* 0x040fe4000f8008ff */
[----:B------:R-:W-:Y:S02]  /*0350*/  F2FP.BF16.F32.PACK_AB R3, RZ, R3 ;  /* 0x00000003ff03723e */ /* 0x000fe400000010ff */
[----:B------:R-:W-:-:S05]  /*0360*/  LEA.HI.X R9, R0, UR11, R7, 0x1, P0 ;  /* 0x0000000b00097c11 */ /* 0x000fca00080f0c07 */
[----:B------:R0:W-:Y:S01]  /*0370*/  STG.E.U16 desc[UR6][R8.64], R3 ;  /* 0x0000000308007986 */ /* 0x0001e2000c101506 */
[----:B------:R-:W-:Y:S05]  /*0380*/  @!P2 BRA `(.L_x_16) ;  /* 0xfffffffc0050a947 */ /* 0x000fea000383ffff */
[----:B------:R-:W-:Y:S05]  /*0390*/  EXIT ;  /* 0x000000000000794d */ /* 0x000fea0003800000 */
        .weak           $__internal_0_$__cuda_sm3x_div_rn_noftz_f32_slowpath
        .type           $__internal_0_$__cuda_sm3x_div_rn_noftz_f32_slowpath,@function
        .size           $__internal_0_$__cuda_sm3x_div_rn_noftz_f32_slowpath,(.L_x_33 - $__internal_0_$__cuda_sm3x_div_rn_noftz_f32_slowpath)
$__internal_0_$__cuda_sm3x_div_rn_noftz_f32_slowpath:
[----:B------:R-:W-:Y:S01]  /*03a0*/  SHF.R.U32.HI R12, RZ, 0x17, R14 ;  /* 0x00000017ff0c7819 */ /* 0x000fe2000001160e */
[----:B------:R-:W-:Y:S01]  /*03b0*/  BSSY.RECONVERGENT B1, `(.L_x_17) ;  /* 0x0000064000017945 */ /* 0x000fe20003800200 */
[--C-:B------:R-:W-:Y:S01]  /*03c0*/  SHF.R.U32.HI R3, RZ, 0x17, R0.reuse ;  /* 0x00000017ff037819 */ /* 0x100fe20000011600 */
[----:B------:R-:W-:Y:S01]  /*03d0*/  IMAD.MOV.U32 R13, RZ, RZ, R0 ;  /* 0x000000ffff0d7224 */ /* 0x000fe200078e0000 */
[----:B------:R-:W-:Y:S02]  /*03e0*/  LOP3.LUT R12, R12, 0xff, RZ, 0xc0, !PT ;  /* 0x000000ff0c0c7812 */ /* 0x000fe400078ec0ff */
[----:B------:R-:W-:-:S03]  /*03f0*/  LOP3.LUT R16, R3, 0xff, RZ, 0xc0, !PT ;  /* 0x000000ff03107812 */ /* 0x000fc600078ec0ff */
[----:B------:R-:W-:Y:S02]  /*0400*/  VIADD R17, R12, 0xffffffff ;  /* 0xffffffff0c117836 */ /* 0x000fe40000000000 */
[----:B------:R-:W-:-:S03]  /*0410*/  VIADD R15, R16, 0xffffffff ;  /* 0xffffffff100f7836 */ /* 0x000fc60000000000 */
[----:B------:R-:W-:-:S04]  /*0420*/  ISETP.GT.U32.AND P0, PT, R17, 0xfd, PT ;  /* 0x000000fd1100780c */ /* 0x000fc80003f04070 */
[----:B------:R-:W-:-:S13]  /*0430*/  ISETP.GT.U32.OR P0, PT, R15, 0xfd, P0 ;  /* 0x000000fd0f00780c */ /* 0x000fda0000704470 */
[----:B------:R-:W-:Y:S01]  /*0440*/  @!P0 IMAD.MOV.U32 R11, RZ, RZ, RZ ;  /* 0x000000ffff0b8224 */ /* 0x000fe200078e00ff */
[----:B------:R-:W-:Y:S06]  /*0450*/  @!P0 BRA `(.L_x_18) ;  /* 0x0000000000608947 */ /* 0x000fec0003800000 */
[----:B------:R-:W-:Y:S01]  /*0460*/  FSETP.GTU.FTZ.AND P0, PT, |R0|, +INF , PT ;  /* 0x7f8000000000780b */ /* 0x000fe20003f1c200 */
[----:B------:R-:W-:Y:S01]  /*0470*/  IMAD.MOV.U32 R3, RZ, RZ, R14 ;  /* 0x000000ffff037224 */ /* 0x000fe200078e000e */
[----:B------:R-:W-:-:S04]  /*0480*/  FSETP.GTU.FTZ.AND P1, PT, |R14|, +INF , PT ;  /* 0x7f8000000e00780b */ /* 0x000fc80003f3c200 */
[----:B------:R-:W-:-:S13]  /*0490*/  PLOP3.LUT P0, PT, P0, P1, PT, 0xf8, 0x8f ;  /* 0x00000000008f781c */ /* 0x000fda0000703f70 */
[----:B------:R-:W-:Y:S05]  /*04a0*/  @P0 BRA `(.L_x_19) ;  /* 0x00000004004c0947 */ /* 0x000fea0003800000 */
[----:B------:R-:W-:-:S13]  /*04b0*/  LOP3.LUT P0, RZ, R14, 0x7fffffff, R13, 0xc8, !PT ;  /* 0x7fffffff0eff7812 */ /* 0x000fda000780c80d */
[----:B------:R-:W-:Y:S05]  /*04c0*/  @!P0 BRA `(.L_x_20) ;  /* 0x00000004003c8947 */ /* 0x000fea0003800000 */
[C---:B------:R-:W-:Y:S02]  /*04d0*/  FSETP.NEU.FTZ.AND P3, PT, |R0|.reuse, +INF , PT ;  /* 0x7f8000000000780b */ /* 0x040fe40003f7d200 */
[----:B------:R-:W-:Y:S02]  /*04e0*/  FSETP.NEU.FTZ.AND P1, PT, |R3|, +INF , PT ;  /* 0x7f8000000300780b */ /* 0x000fe40003f3d200 */
[----:B------:R-:W-:-:S11]  /*04f0*/  FSETP.NEU.FTZ.AND P0, PT, |R0|, +INF , PT ;  /* 0x7f8000000000780b */ /* 0x000fd60003f1d200 */
[----:B------:R-:W-:Y:S05]  /*0500*/  @!P1 BRA !P3, `(.L_x_20) ;  /* 0x00000004002c9947 */ /* 0x000fea0005800000 */
[----:B------:R-:W-:-:S04]  /*0510*/  LOP3.LUT P3, RZ, R13, 0x7fffffff, RZ, 0xc0, !PT ;  /* 0x7fffffff0dff7812 */ /* 0x000fc8000786c0ff */
[----:B------:R-:W-:-:S13]  /*0520*/  PLOP3.LUT P1, PT, P1, P3, PT, 0x2f, 0xf2 ;  /* 0x0000000000f2781c */ /* 0x000fda0000f26577 */
[----:B------:R-:W-:Y:S05]  /*0530*/  @P1 BRA `(.L_x_21) ;  /* 0x0000000400181947 */ /* 0x000fea0003800000 */
[----:B------:R-:W-:-:S04]  /*0540*/  LOP3.LUT P1, RZ, R14, 0x7fffffff, RZ, 0xc0, !PT ;  /* 0x7fffffff0eff7812 */ /* 0x000fc8000782c0ff */
[----:B------:R-:W-:-:S13]  /*0550*/  PLOP3.LUT P0, PT, P0, P1, PT, 0x2f, 0xf2 ;  /* 0x0000000000f2781c */ /* 0x000fda0000702577 */
[----:B------:R-:W-:Y:S05]  /*0560*/  @P0 BRA `(.L_x_22) ;  /* 0x0000000400000947 */ /* 0x000fea0003800000 */
[----:B------:R-:W-:Y:S02]  /*0570*/  ISETP.GE.AND P0, PT, R15, RZ, PT ;  /* 0x000000ff0f00720c */ /* 0x000fe40003f06270 */
[----:B------:R-:W-:-:S11]  /*0580*/  ISETP.GE.AND P1, PT, R17, RZ, PT ;  /* 0x000000ff1100720c */ /* 0x000fd60003f26270 */
[----:B------:R-:W-:Y:S02]  /*0590*/  @P0 IMAD.MOV.U32 R11, RZ, RZ, RZ ;  /* 0x000000ffff0b0224 */ /* 0x000fe400078e00ff */
[----:B------:R-:W-:Y:S01]  /*05a0*/  @!P0 FFMA R13, R0, 1.84467440737095516160e+19, RZ ;  /* 0x5f800000000d8823 */ /* 0x000fe200000000ff */
[----:B------:R-:W-:Y:S02]  /*05b0*/  @!P0 IMAD.MOV.U32 R11, RZ, RZ, -0x40 ;  /* 0xffffffc0ff0b8424 */ /* 0x000fe400078e00ff */
[----:B------:R-:W-:Y:S02]  /*05c0*/  @!P1 FFMA R14, R3, 1.84467440737095516160e+19, RZ ;  /* 0x5f800000030e9823 */ /* 0x000fe400000000ff */
[----:B------:R-:W-:-:S07]  /*05d0*/  @!P1 VIADD R11, R11, 0x40 ;  /* 0x000000400b0b9836 */ /* 0x000fce0000000000 */
.L_x_18:
[----:B------:R-:W-:Y:S01]  /*05e0*/  LEA R3, R12, 0xc0800000, 0x17 ;  /* 0xc08000000c037811 */ /* 0x000fe200078eb8ff */
[----:B------:R-:W-:Y:S04]  /*05f0*/  BSSY.RECONVERGENT B2, `(.L_x_23) ;  /* 0x0000036000027945 */ /* 0x000fe80003800200 */
[----:B------:R-:W-:Y:S02]  /*0600*/  IMAD.IADD R14, R14, 0x1, -R3 ;  /* 0x000000010e0e7824 */ /* 0x000fe400078e0a03 */
[----:B------:R-:W-:Y:S02]  /*0610*/  VIADD R3, R16, 0xffffff81 ;  /* 0xffffff8110037836 */ /* 0x000fe40000000000 */
[----:B------:R-:W0:Y:S01]  /*0620*/  MUFU.RCP R15, R14 ;  /* 0x0000000e000f7308 */ /* 0x000e220000001000 */
[----:B------:R-:W-:Y:S01]  /*0630*/  FADD.FTZ R17, -R14, -RZ ;  /* 0x800000ff0e117221 */ /* 0x000fe20000010100 */
[C---:B------:R-:W-:Y:S01]  /*0640*/  IMAD R0, R3.reuse, -0x800000, R13 ;  /* 0xff80000003007824 */ /* 0x040fe200078e020d */
[----:B------:R-:W-:-:S05]  /*0650*/  IADD3 R12, PT, PT, R3, 0x7f, -R12 ;  /* 0x0000007f030c7810 */ /* 0x000fca0007ffe80c */
[----:B------:R-:W-:Y:S02]  /*0660*/  IMAD.IADD R12, R12, 0x1, R11 ;  /* 0x000000010c0c7824 */ /* 0x000fe400078e020b */
[----:B0-----:R-:W-:-:S04]  /*0670*/  FFMA R16, R15, R17, 1 ;  /* 0x3f8000000f107423 */ /* 0x001fc80000000011 */
[----:B------:R-:W-:-:S04]  /*0680*/  FFMA R18, R15, R16, R15 ;  /* 0x000000100f127223 */ /* 0x000fc8000000000f */
[----:B------:R-:W-:-:S04]  /*0690*/  FFMA R13, R0, R18, RZ ;  /* 0x00000012000d7223 */ /* 0x000fc800000000ff */
[----:B------:R-:W-:-:S04]  /*06a0*/  FFMA R16, R17, R13, R0 ;  /* 0x0000000d11107223 */ /* 0x000fc80000000000 */
[----:B------:R-:W-:-:S04]  /*06b0*/  FFMA R13, R18, R16, R13 ;  /* 0x00000010120d7223 */ /* 0x000fc8000000000d */
[----:B------:R-:W-:-:S04]  /*06c0*/  FFMA R16, R17, R13, R0 ;  /* 0x0000000d11107223 */ /* 0x000fc80000000000 */
[----:B------:R-:W-:-:S05]  /*06d0*/  FFMA R0, R18, R16, R13 ;  /* 0x0000001012007223 */ /* 0x000fca000000000d */
[----:B------:R-:W-:-:S04]  /*06e0*/  SHF.R.U32.HI R3, RZ, 0x17, R0 ;  /* 0x00000017ff037819 */ /* 0x000fc80000011600 */
[----:B------:R-:W-:-:S05]  /*06f0*/  LOP3.LUT R3, R3, 0xff, RZ, 0xc0, !PT ;  /* 0x000000ff03037812 */ /* 0x000fca00078ec0ff */
[----:B------:R-:W-:-:S04]  /*0700*/  IMAD.IADD R15, R3, 0x1, R12 ;  /* 0x00000001030f7824 */ /* 0x000fc800078e020c */
[----:B------:R-:W-:-:S05]  /*0710*/  VIADD R3, R15, 0xffffffff ;  /* 0xffffffff0f037836 */ /* 0x000fca0000000000 */
[----:B------:R-:W-:-:S13]  /*0720*/  ISETP.GE.U32.AND P0, PT, R3, 0xfe, PT ;  /* 0x000000fe0300780c */ /* 0x000fda0003f06070 */
[----:B------:R-:W-:Y:S05]  /*0730*/  @!P0 BRA `(.L_x_24) ;  /* 0x0000000000808947 */ /* 0x000fea0003800000 */
[----:B------:R-:W-:-:S13]  /*0740*/  ISETP.GT.AND P0, PT, R15, 0xfe, PT ;  /* 0x000000fe0f00780c */ /* 0x000fda0003f04270 */
[----:B------:R-:W-:Y:S05]  /*0750*/  @P0 BRA `(.L_x_25) ;  /* 0x00000000006c0947 */ /* 0x000fea0003800000 */
[----:B------:R-:W-:-:S13]  /*0760*/  ISETP.GE.AND P0, PT, R15, 0x1, PT ;  /* 0x000000010f00780c */ /* 0x000fda0003f06270 */
[----:B------:R-:W-:Y:S05]  /*0770*/  @P0 BRA `(.L_x_26) ;  /* 0x0000000000740947 */ /* 0x000fea0003800000 */
[----:B------:R-:W-:Y:S02]  /*0780*/  ISETP.GE.AND P0, PT, R15, -0x18, PT ;  /* 0xffffffe80f00780c */ /* 0x000fe40003f06270 */
[----:B------:R-:W-:-:S11]  /*0790*/  LOP3.LUT R0, R0, 0x80000000, RZ, 0xc0, !PT ;  /* 0x8000000000007812 */ /* 0x000fd600078ec0ff */
[----:B------:R-:W-:Y:S05]  /*07a0*/  @!P0 BRA `(.L_x_26) ;  /* 0x0000000000688947 */ /* 0x000fea0003800000 */
[CCC-:B------:R-:W-:Y:S01]  /*07b0*/  FFMA.RZ R3, R18.reuse, R16.reuse, R13.reuse ;  /* 0x0000001012037223 */ /* 0x1c0fe2000000c00d */
[C---:B------:R-:W-:Y:S02]  /*07c0*/  VIADD R14, R15.reuse, 0x20 ;  /* 0x000000200f0e7836 */ /* 0x040fe40000000000 */
[CCC-:B------:R-:W-:Y:S01]  /*07d0*/  FFMA.RM R12, R18.reuse, R16.reuse, R13.reuse ;  /* 0x00000010120c7223 */ /* 0x1c0fe2000000400d */
[----:B------:R-:W-:Y:S02]  /*07e0*/  ISETP.NE.AND P3, PT, R15, RZ, PT ;  /* 0x000000ff0f00720c */ /* 0x000fe40003f65270 */
[----:B------:R-:W-:Y:S01]  /*07f0*/  LOP3.LUT R11, R3, 0x7fffff, RZ, 0xc0, !PT ;  /* 0x007fffff030b7812 */ /* 0x000fe200078ec0ff */
[----:B------:R-:W-:Y:S01]  /*0800*/  FFMA.RP R3, R18, R16, R13 ;  /* 0x0000001012037223 */ /* 0x000fe2000000800d */
[----:B------:R-:W-:Y:S01]  /*0810*/  IMAD.MOV R13, RZ, RZ, -R15 ;  /* 0x000000ffff0d7224 */ /* 0x000fe200078e0a0f */
[----:B------:R-:W-:Y:S02]  /*0820*/  ISETP.NE.AND P1, PT, R15, RZ, PT ;  /* 0x000000ff0f00720c */ /* 0x000fe40003f25270 */
[----:B------:R-:W-:-:S02]  /*0830*/  LOP3.LUT R11, R11, 0x800000, RZ, 0xfc, !PT ;  /* 0x008000000b0b7812 */ /* 0x000fc400078efcff */
[----:B------:R-:W-:Y:S02]  /*0840*/  FSETP.NEU.FTZ.AND P0, PT, R3, R12, PT ;  /* 0x0000000c0300720b */ /* 0x000fe40003f1d000 */
[----:B------:R-:W-:Y:S02]  /*0850*/  SHF.L.U32 R14, R11, R14, RZ ;  /* 0x0000000e0b0e7219 */ /* 0x000fe400000006ff */
[----:B------:R-:W-:Y:S02]  /*0860*/  SEL R12, R13, RZ, P3 ;  /* 0x000000ff0d0c7207 */ /* 0x000fe40001800000 */
[----:B------:R-:W-:Y:S02]  /*0870*/  ISETP.NE.AND P1, PT, R14, RZ, P1 ;  /* 0x000000ff0e00720c */ /* 0x000fe40000f25270 */
[----:B------:R-:W-:Y:S02]  /*0880*/  SHF.R.U32.HI R12, RZ, R12, R11 ;  /* 0x0000000cff0c7219 */ /* 0x000fe4000001160b */
[----:B------:R-:W-:-:S02]  /*0890*/  PLOP3.LUT P0, PT, P0, P1, PT, 0xf8, 0x8f ;  /* 0x00000000008f781c */ /* 0x000fc40000703f70 */
[----:B------:R-:W-:Y:S02]  /*08a0*/  SHF.R.U32.HI R14, RZ, 0x1, R12 ;  /* 0x00000001ff0e7819 */ /* 0x000fe4000001160c */
[----:B------:R-:W-:-:S04]  /*08b0*/  SEL R3, RZ, 0x1, !P0 ;  /* 0x00000001ff037807 */ /* 0x000fc80004000000 */
[----:B------:R-:W-:-:S04]  /*08c0*/  LOP3.LUT R3, R3, 0x1, R14, 0xf8, !PT ;  /* 0x0000000103037812 */ /* 0x000fc800078ef80e */
[----:B------:R-:W-:-:S05]  /*08d0*/  LOP3.LUT R3, R3, R12, RZ, 0xc0, !PT ;  /* 0x0000000c03037212 */ /* 0x000fca00078ec0ff */
[----:B------:R-:W-:-:S05]  /*08e0*/  IMAD.IADD R3, R14, 0x1, R3 ;  /* 0x000000010e037824 */ /* 0x000fca00078e0203 */
[----:B------:R-:W-:Y:S01]  /*08f0*/  LOP3.LUT R0, R3, R0, RZ, 0xfc, !PT ;  /* 0x0000000003007212 */ /* 0x000fe200078efcff */
[----:B------:R-:W-:Y:S06]  /*0900*/  BRA `(.L_x_26) ;  /* 0x0000000000107947 */ /* 0x000fec0003800000 */
.L_x_25:
[----:B------:R-:W-:-:S04]  /*0910*/  LOP3.LUT R0, R0, 0x80000000, RZ, 0xc0, !PT ;  /* 0x8000000000007812 */ /* 0x000fc800078ec0ff */
[----:B------:R-:W-:Y:S01]  /*0920*/  LOP3.LUT R0, R0, 0x7f800000, RZ, 0xfc, !PT ;  /* 0x7f80000000007812 */ /* 0x000fe200078efcff */
[----:B------:R-:W-:Y:S06]  /*0930*/  BRA `(.L_x_26) ;  /* 0x0000000000047947 */ /* 0x000fec0003800000 */
.L_x_24:
[----:B------:R-:W-:-:S07]  /*0940*/  IMAD R0, R12, 0x800000, R0 ;  /* 0x008000000c007824 */ /* 0x000fce00078e0200 */
.L_x_26:
[----:B------:R-:W-:Y:S05]  /*0950*/  BSYNC.RECONVERGENT B2 ;  /* 0x0000000000027941 */ /* 0x000fea0003800200 */
.L_x_23:
[----:B------:R-:W-:Y:S05]  /*0960*/  BRA `(.L_x_27) ;  /* 0x0000000000207947 */ /* 0x000fea0003800000 */
.L_x_22:
[----:B------:R-:W-:-:S04]  /*0970*/  LOP3.LUT R0, R14, 0x80000000, R13, 0x48, !PT ;  /* 0x800000000e007812 */ /* 0x000fc800078e480d */
[----:B------:R-:W-:Y:S01]  /*0980*/  LOP3.LUT R0, R0, 0x7f800000, RZ, 0xfc, !PT ;  /* 0x7f80000000007812 */ /* 0x000fe200078efcff */
[----:B------:R-:W-:Y:S06]  /*0990*/  BRA `(.L_x_27) ;  /* 0x0000000000147947 */ /* 0x000fec0003800000 */
.L_x_21:
[----:B------:R-:W-:Y:S01]  /*09a0*/  LOP3.LUT R0, R14, 0x80000000, R13, 0x48, !PT ;  /* 0x800000000e007812 */ /* 0x000fe200078e480d */
[----:B------:R-:W-:Y:S06]  /*09b0*/  BRA `(.L_x_27) ;  /* 0x00000000000c7947 */ /* 0x000fec0003800000 */
.L_x_20:
[----:B------:R-:W0:Y:S01]  /*09c0*/  MUFU.RSQ R0, -QNAN ;  /* 0xffc0000000007908 */ /* 0x000e220000001400 */
[----:B------:R-:W-:Y:S05]  /*09d0*/  BRA `(.L_x_27) ;  /* 0x0000000000047947 */ /* 0x000fea0003800000 */
.L_x_19:
[----:B------:R-:W-:-:S07]  /*09e0*/  FADD.FTZ R0, R0, R3 ;  /* 0x0000000300007221 */ /* 0x000fce0000010000 */
.L_x_27:
[----:B------:R-:W-:Y:S05]  /*09f0*/  BSYNC.RECONVERGENT B1 ;  /* 0x0000000000017941 */ /* 0x000fea0003800200 */
.L_x_17:
[----:B------:R-:W-:-:S04]  /*0a00*/  IMAD.MOV.U32 R11, RZ, RZ, 0x0 ;  /* 0x00000000ff0b7424 */ /* 0x000fc800078e00ff */
[----:B0-----:R-:W-:Y:S05]  /*0a10*/  RET.REL.NODEC R10 `(silu_and_mul_bf16) ;  /* 0xfffffff40a787950 */ /* 0x001fea0003c3ffff */
.L_x_28:
        /* <DEDUP_REMOVED lines=14> */
.L_x_33:


//--------------------- .text.gelu_tanh_and_mul_bf16 --------------------------
	.section	.text.gelu_tanh_and_mul_bf16,"ax",@progbits
	.align	128
        .global         gelu_tanh_and_mul_bf16
        .type           gelu_tanh_and_mul_bf16,@function
        .size           gelu_tanh_and_mul_bf16,(.L_x_42 - gelu_tanh_and_mul_bf16)
        .other          gelu_tanh_and_mul_bf16,@"STO_CUDA_ENTRY STV_DEFAULT"
gelu_tanh_and_mul_bf16:
.text.gelu_tanh_and_mul_bf16:
        /* <DEDUP_REMOVED lines=11> */
.L_x_29:
        /* <DEDUP_REMOVED lines=9> */
[----:B0-----:R-:W-:Y:S01]  /*0140*/  HFMA2 R8, -RZ, RZ, 1.875, 0 ;  /* 0x3f800000ff087431 */ /* 0x001fe200000001ff */
[----:B--2---:R-:W-:-:S05]  /*0150*/  SHF.L.U32 R7, R0, 0x10, RZ ;  /* 0x0000001000077819 */ /* 0x004fca00000006ff */
[----:B------:R-:W-:Y:S01]  /*0160*/  FMUL R0, R7, 0.044714998453855514526 ;  /* 0x3d37271307007820 */ /* 0x000fe20000400000 */
[----:B---3--:R-:W-:-:S03]  /*0170*/  SHF.L.U32 R10, R10, 0x10, RZ ;  /* 0x000000100a0a7819 */ /* 0x008fc600000006ff */
        /* <DEDUP_REMOVED lines=26> */
[----:B------:R-:W-:Y:S02]  /*0320*/  F2FP.BF16.F32.PACK_AB R0, RZ, R7 ;  /* 0x00000007ff00723e */ /* 0x000fe400000010ff */
[----:B------:R-:W-:Y:S02]  /*0330*/  LEA.HI.X R7, R8, UR9, R9, 0x1, P0 ;  /* 0x0000000908077c11 */ /* 0x000fe400080f0c09 */
[----:B------:R-:W-:-:S03]  /*0340*/  ISETP.GE.AND P0, PT, R5, R2, PT ;  /* 0x000000020500720c */ /* 0x000fc60003f06270 */
[----:B------:R0:W-:Y:S10]  /*0350*/  STG.E.U16 desc[UR6][R6.64], R0 ;  /* 0x0000000006007986 */ /* 0x0001f4000c101506 */
[----:B------:R-:W-:Y:S05]  /*0360*/  @!P0 BRA `(.L_x_29) ;  /* 0xfffffffc00508947 */ /* 0x000fea000383ffff */
[----:B------:R-:W-:Y:S05]  /*0370*/  EXIT ;  /* 0x000000000000794d */ /* 0x000fea0003800000 */
.L_x_30:
        /* <DEDUP_REMOVED lines=16> */
.L_x_42:


//--------------------- .text.gelu_and_mul_bf16   --------------------------
	.section	.text.gelu_and_mul_bf16,"ax",@progbits
	.align	128
        .global         gelu_and_mul_bf16
        .type           gelu_and_mul_bf16,@function
        .size           gelu_and_mul_bf16,(.L_x_43 - gelu_and_mul_bf16)
        .other          gelu_and_mul_bf16,@"STO_CUDA_ENTRY STV_DEFAULT"
gelu_and_mul_bf16:
.text.gelu_and_mul_bf16:
        /* <DEDUP_REMOVED lines=13> */
.L_x_31:
        /* <DEDUP_REMOVED lines=8> */
[----:B------:R-:W-:Y:S02]  /*0150*/  HFMA2 R15, -RZ, RZ, 0.8349609375, 5.424022674560546875e-06 ;  /* 0x3aae005bff0f7431 */ /* 0x000fe400000001ff */
[----:B------:R-:W-:Y:S02]  /*0160*/  IMAD.MOV.U32 R9, RZ, RZ, 0x38eb4c3a ;  /* 0x38eb4c3aff097424 */ /* 0x000fe400078e00ff */
[----:B------:R-:W-:Y:S02]  /*0170*/  IMAD.MOV.U32 R16, RZ, RZ, 0x3c09919f ;  /* 0x3c09919fff107424 */ /* 0x000fe400078e00ff */
[----:B0-----:R-:W-:Y:S02]  /*0180*/  IMAD.MOV.U32 R12, RZ, RZ, 0x3d24d99a ;  /* 0x3d24d99aff0c7424 */ /* 0x001fe400078e00ff */
[----:B------:R-:W-:Y:S02]  /*0190*/  IMAD.MOV.U32 R13, RZ, RZ, 0x3f69b4f9 ;  /* 0x3f69b4f9ff0d7424 */ /* 0x000fe400078e00ff */
[----:B--2---:R-:W-:-:S04]  /*01a0*/  IMAD.U32 R8, R8, 0x10000, RZ ;  /* 0x0001000008087824 */ /* 0x004fc800078e00ff */
[C---:B------:R-:W-:Y:S01]  /*01b0*/  FMUL R7, R8.reuse, 0.70710676908493041992 ;  /* 0x3f3504f308077820 */ /* 0x040fe20000400000 */
[----:B------:R-:W-:Y:S01]  /*01c0*/  FMUL R8, R8, 0.5 ;  /* 0x3f00000008087820 */ /* 0x000fe20000400000 */
[----:B---3--:R-:W-:Y:S02]  /*01d0*/  SHF.L.U32 R6, R6, 0x10, RZ ;  /* 0x0000001006067819 */ /* 0x008fe400000006ff */
        /* <DEDUP_REMOVED lines=25> */
[----:B------:R-:W-:Y:S01]  /*0370*/  IADD3 R8, P0, PT, R2, R5, RZ ;  /* 0x0000000502087210 */ /* 0x000fe20007f1e0ff */
[----:B------:R-:W-:Y:S02]  /*0380*/  VIADD R5, R5, UR4 ;  /* 0x0000000405057c36 */ /* 0x000fe40008000000 */
[----:B------:R-:W-:Y:S01]  /*0390*/  FMUL R7, R6, R7 ;  /* 0x0000000706077220 */ /* 0x000fe20000400000 */
[----:B------:R-:W-:Y:S02]  /*03a0*/  LEA.HI.X.SX32 R11, R2, R4, 0x1, P0 ;  /* 0x00000004020b7211 */ /* 0x000fe400000f0eff */
[C---:B------:R-:W-:Y:S02]  /*03b0*/  LEA R6, P0, R8.reuse, UR10, 0x1 ;  /* 0x0000000a08067c11 */ /* 0x040fe4000f8008ff */
[----:B------:R-:W-:Y:S02]  /*03c0*/  F2FP.BF16.F32.PACK_AB R4, RZ, R7 ;  /* 0x00000007ff04723e */ /* 0x000fe400000010ff */
[----:B------:R-:W-:-:S02]  /*03d0*/  LEA.HI.X R7, R8, UR11, R11, 0x1, P0 ;  /* 0x0000000b08077c11 */ /* 0x000fc400080f0c0b */
[----:B------:R-:W-:-:S03]  /*03e0*/  ISETP.GE.AND P0, PT, R5, R0, PT ;  /* 0x000000000500720c */ /* 0x000fc60003f06270 */
[----:B------:R0:W-:Y:S10]  /*03f0*/  STG.E.U16 desc[UR6][R6.64], R4 ;  /* 0x0000000406007986 */ /* 0x0001f4000c101506 */
[----:B------:R-:W-:Y:S05]  /*0400*/  @!P0 BRA `(.L_x_31) ;  /* 0xfffffffc00308947 */ /* 0x000fea000383ffff */
[----:B------:R-:W-:Y:S05]  /*0410*/  EXIT ;  /* 0x000000000000794d */ /* 0x000fea0003800000 */
.L_x_32:
        /* <DEDUP_REMOVED lines=14> */
.L_x_43:


//--------------------- .nv.shared.reserved.0     --------------------------
	.section	.nv.shared.reserved.0,"aw",@nobits
	.weak		__nv_reservedSMEM_offset_0_alias
	.size		__nv_reservedSMEM_offset_0_alias, 0, 64
	.other		__nv_reservedSMEM_offset_0_alias,@"STO_CUDA_RESERVED_SHARED STV_DEFAULT"
__nv_reservedSMEM_offset_0_alias:
	.zero		0
	.zero		64


//--------------------- .nv.constant0.gelu_f32    --------------------------
	.section	.nv.constant0.gelu_f32,"a",@progbits
	.sectionflags	@""
	.align	4
.nv.constant0.gelu_f32:
	.zero		916


//--------------------- .nv.constant0.gelu_fp16   --------------------------
	.section	.nv.constant0.gelu_fp16,"a",@progbits
	.sectionflags	@""
	.align	4
.nv.constant0.gelu_fp16:
	.zero		916


//--------------------- .nv.constant0.gelu_bf16   --------------------------
	.section	.nv.constant0.gelu_bf16,"a",@progbits
	.sectionflags	@""
	.align	4
.nv.constant0.gelu_bf16:
	.zero		916


//--------------------- .nv.constant0.gelu_tanh_and_mul_f32 --------------------------
	.section	.nv.constant0.gelu_tanh_and_mul_f32,"a",@progbits
	.sectionflags	@""
	.align	4
.nv.constant0.gelu_tanh_and_mul_f32:
	.zero		916


//--------------------- .nv.constant0.gelu_and_mul_f32 --------------------------
	.section	.nv.constant0.gelu_and_mul_f32,"a",@progbits
	.sectionflags	@""
	.align	4
.nv.constant0.gelu_and_mul_f32:
	.zero		916


//--------------------- .nv.constant0.gelu_tanh_and_mul_fp16 --------------------------
	.section	.nv.constant0.gelu_tanh_and_mul_fp16,"a",@progbits
	.sectionflags	@""
	.align	4
.nv.constant0.gelu_tanh_and_mul_fp16:
	.zero		916


//--------------------- .nv.constant0.gelu_and_mul_fp16 --------------------------
	.section	.nv.constant0.gelu_and_mul_fp16,"a",@progbits
	.sectionflags	@""
	.align	4
.nv.constant0.gelu_and_mul_fp16:
	.zero		916


//--------------------- .nv.constant0.silu_and_mul_bf16 --------------------------
	.section	.nv.constant0.silu_and_mul_bf16,"a",@progbits
	.sectionflags	@""
	.align	4
.nv.constant0.silu_and_mul_bf16:
	.zero		916


//--------------------- .nv.constant0.gelu_tanh_and_mul_bf16 --------------------------
	.section	.nv.constant0.gelu_tanh_and_mul_bf16,"a",@progbits
	.sectionflags	@""
	.align	4
.nv.constant0.gelu_tanh_and_mul_bf16:
	.zero		916


//--------------------- .nv.constant0.gelu_and_mul_bf16 --------------------------
	.section	.nv.constant0.gelu_and_mul_bf16,"a",@progbits
	.sectionflags	@""
	.align	4
.nv.constant0.gelu_and_mul_bf16:
	.zero		916


//--------------------- SYMBOLS --------------------------

	.type		.nv.reservedSmem.offset0,@object
	.size		.nv.reservedSmem.offset0,0x4
